def matmul_kernel(
    a_ptr,
    b_ptr,
    c_ptr,
    M,
    N,
    K,
    stride_am,
    stride_ak,
    stride_bk,
    stride_bn,
    stride_cm,
    stride_cn,
    BLOCK_M: tl.constexpr,
    BLOCK_N: tl.constexpr,
    BLOCK_K: tl.constexpr,
    GROUP_M: tl.constexpr,
):
    pid = tl.program_id(axis=0)
    num_pid_m = tl.cdiv(M, BLOCK_M)
    num_pid_n = tl.cdiv(N, BLOCK_N)
    num_pid_in_group = GROUP_M * num_pid_n
    group_id = pid // num_pid_in_group
    first_pid_m = group_id * GROUP_M
    group_size_m = min(num_pid_m - first_pid_m, GROUP_M)
    pid_m = first_pid_m + ((pid % num_pid_in_group) % group_size_m)
    pid_n = (pid % num_pid_in_group) // group_size_m

    offs_am = (pid_m * BLOCK_M + tl.arange(0, BLOCK_M)) % M
    offs_bn = (pid_n * BLOCK_N + tl.arange(0, BLOCK_N)) % N
    offs_k = tl.arange(0, BLOCK_K)
    a_ptrs = a_ptr + offs_am[:, None] * stride_am + offs_k[None, :] * stride_ak
    b_ptrs = b_ptr + offs_k[:, None] * stride_bk + offs_bn[None, :] * stride_bn

    acc = tl.zeros((BLOCK_M, BLOCK_N), dtype=tl.float32)
    for kk in range(0, tl.cdiv(K, BLOCK_K)):
        a = tl.load(a_ptrs, mask=offs_k[None, :] < K - kk * BLOCK_K, other=0.0)
        b = tl.load(b_ptrs, mask=offs_k[:, None] < K - kk * BLOCK_K, other=0.0)
        acc = tl.dot(a, b, acc)
        a_ptrs += BLOCK_K * stride_ak
        b_ptrs += BLOCK_K * stride_bk

    c = acc.to(c_ptr.dtype.element_ty)
    offs_cm = pid_m * BLOCK_M + tl.arange(0, BLOCK_M)
    offs_cn = pid_n * BLOCK_N + tl.arange(0, BLOCK_N)
    c_ptrs = c_ptr + offs_cm[:, None] * stride_cm + offs_cn[None, :] * stride_cn
    mask = (offs_cm[:, None] < M) & (offs_cn[None, :] < N)
    tl.store(c_ptrs, c, mask=mask)

# config = {"BLOCK_K": 64, "BLOCK_M": 64, "BLOCK_N": 128, "GROUP_M": 4, "arch": "sm_80", "dtype": "bf16", "num_ctas": 1, "num_stages": 3, "num_warps": 4}
# arch = sm_80


// ===== COMPILED SASS (sm_80) =====

	.target	sm_80

	.elftype	@"ET_EXEC"


//--------------------- .note.nv.tkinfo           --------------------------
	.section	.note.nv.tkinfo,"",@"SHT_NOTE"
	.sectionflags	@"SHF_NOTE_NV_TKINFO"
	.tkinfo
        /*0018*/ 	.word	0x00000002
        /*0030*/ 	.string	""
        /*0030*/ 	.string	"ptxas"
        /*0030*/ 	.string	"Cuda compilation tools, release 13.0, V13.0.88"
        /*0030*/ 	.string	"Build cuda_13.0.r13.0/compiler.36424714_0"
        /*0030*/ 	.string	"-v  -suppress-debug-info  -lineinfo  -arch sm_80 "



//--------------------- .note.nv.cuinfo           --------------------------
	.section	.note.nv.cuinfo,"",@"SHT_NOTE"
	.sectionflags	@"SHF_NOTE_NV_CUINFO"
        /*0018*/ 	.short	0x0002
        /*001a*/ 	.short	0x0050
        /*001c*/ 	.short	0x0082
	.zero		2


//--------------------- .nv.info                  --------------------------
	.section	.nv.info,"",@"SHT_CUDA_INFO"
	.align	4


	//----- nvinfo : EIATTR_REGCOUNT
	.align		4
        /*0000*/ 	.byte	0x04, 0x2f
        /*0002*/ 	.short	(.L_1 - .L_0)
	.align		4
.L_0:
        /*0004*/ 	.word	index@(matmul_kernel)
        /*0008*/ 	.word	0x000000ff


	//----- nvinfo : EIATTR_FRAME_SIZE
	.align		4
.L_1:
        /*000c*/ 	.byte	0x04, 0x11
        /*000e*/ 	.short	(.L_3 - .L_2)
	.align		4
.L_2:
        /*0010*/ 	.word	index@(matmul_kernel)
        /*0014*/ 	.word	0x00000100


	//----- nvinfo : EIATTR_MIN_STACK_SIZE
	.align		4
.L_3:
        /*0018*/ 	.byte	0x04, 0x12
        /*001a*/ 	.short	(.L_5 - .L_4)
	.align		4
.L_4:
        /*001c*/ 	.word	index@(matmul_kernel)
        /*0020*/ 	.word	0x00000100
.L_5:


//--------------------- .nv.info.matmul_kernel    --------------------------
	.section	.nv.info.matmul_kernel,"",@"SHT_CUDA_INFO"
	.sectionflags	@""
	.align	4


	//----- nvinfo : EIATTR_CUDA_API_VERSION
	.align		4
        /*0000*/ 	.byte	0x04, 0x37
        /*0002*/ 	.short	(.L_7 - .L_6)
.L_6:
        /*0004*/ 	.word	0x00000082


	//----- nvinfo : EIATTR_SW2861232_WAR
	.align		4
.L_7:
        /*0008*/ 	.byte	0x01, 0x35
	.zero		2


	//----- nvinfo : EIATTR_PARAM_CBANK
	.align		4
        /*000c*/ 	.byte	0x04, 0x0a
        /*000e*/ 	.short	(.L_9 - .L_8)
	.align		4
.L_8:
        /*0010*/ 	.word	index@(.nv.constant0.matmul_kernel)
        /*0014*/ 	.short	0x0160
        /*0016*/ 	.short	0x0050


	//----- nvinfo : EIATTR_CBANK_PARAM_SIZE
	.align		4
.L_9:
        /*0018*/ 	.byte	0x03, 0x19
        /*001a*/ 	.short	0x0050


	//----- nvinfo : EIATTR_KPARAM_INFO
	.align		4
        /*001c*/ 	.byte	0x04, 0x17
        /*001e*/ 	.short	(.L_11 - .L_10)
.L_10:
        /*0020*/ 	.word	0x00000000
        /*0024*/ 	.short	0x000d
        /*0026*/ 	.short	0x0048
        /*0028*/ 	.byte	0x00, 0xf4, 0x21, 0x00


	//----- nvinfo : EIATTR_KPARAM_INFO
	.align		4
.L_11:
        /*002c*/ 	.byte	0x04, 0x17
        /*002e*/ 	.short	(.L_13 - .L_12)
.L_12:
        /*0030*/ 	.word	0x00000000
        /*0034*/ 	.short	0x000c
        /*0036*/ 	.short	0x0040
        /*0038*/ 	.byte	0x00, 0xf4, 0x21, 0x00


	//----- nvinfo : EIATTR_KPARAM_INFO
	.align		4
.L_13:
        /*003c*/ 	.byte	0x04, 0x17
        /*003e*/ 	.short	(.L_15 - .L_14)
.L_14:
        /*0040*/ 	.word	0x00000000
        /*0044*/ 	.short	0x000b
        /*0046*/ 	.short	0x0038
        /*0048*/ 	.byte	0x00, 0xf0, 0x11, 0x00


	//----- nvinfo : EIATTR_KPARAM_INFO
	.align		4
.L_15:
        /*004c*/ 	.byte	0x04, 0x17
        /*004e*/ 	.short	(.L_17 - .L_16)
.L_16:
        /*0050*/ 	.word	0x00000000
        /*0054*/ 	.short	0x000a
        /*0056*/ 	.short	0x0034
        /*0058*/ 	.byte	0x00, 0xf0, 0x11, 0x00


	//----- nvinfo : EIATTR_KPARAM_INFO
	.align		4
.L_17:
        /*005c*/ 	.byte	0x04, 0x17
        /*005e*/ 	.short	(.L_19 - .L_18)
.L_18:
        /*0060*/ 	.word	0x00000000
        /*0064*/ 	.short	0x0009
        /*0066*/ 	.short	0x0030
        /*0068*/ 	.byte	0x00, 0xf0, 0x11, 0x00


	//----- nvinfo : EIATTR_KPARAM_INFO
	.align		4
.L_19:
        /*006c*/ 	.byte	0x04, 0x17
        /*006e*/ 	.short	(.L_21 - .L_20)
.L_20:
        /*0070*/ 	.word	0x00000000
        /*0074*/ 	.short	0x0008
        /*0076*/ 	.short	0x002c
        /*0078*/ 	.byte	0x00, 0xf0, 0x11, 0x00


	//----- nvinfo : EIATTR_KPARAM_INFO
	.align		4
.L_21:
        /*007c*/ 	.byte	0x04, 0x17
        /*007e*/ 	.short	(.L_23 - .L_22)
.L_22:
        /*0080*/ 	.word	0x00000000
        /*0084*/ 	.short	0x0007
        /*0086*/ 	.short	0x0028
        /*0088*/ 	.byte	0x00, 0xf0, 0x11, 0x00


	//----- nvinfo : EIATTR_KPARAM_INFO
	.align		4
.L_23:
        /*008c*/ 	.byte	0x04, 0x17
        /*008e*/ 	.short	(.L_25 - .L_24)
.L_24:
        /*0090*/ 	.word	0x00000000
        /*0094*/ 	.short	0x0006
        /*0096*/ 	.short	0x0024
        /*0098*/ 	.byte	0x00, 0xf0, 0x11, 0x00


	//----- nvinfo : EIATTR_KPARAM_INFO
	.align		4
.L_25:
        /*009c*/ 	.byte	0x04, 0x17
        /*009e*/ 	.short	(.L_27 - .L_26)
.L_26:
        /*00a0*/ 	.word	0x00000000
        /*00a4*/ 	.short	0x0005
        /*00a6*/ 	.short	0x0020
        /*00a8*/ 	.byte	0x00, 0xf0, 0x11, 0x00


	//----- nvinfo : EIATTR_KPARAM_INFO
	.align		4
.L_27:
        /*00ac*/ 	.byte	0x04, 0x17
        /*00ae*/ 	.short	(.L_29 - .L_28)
.L_28:
        /*00b0*/ 	.word	0x00000000
        /*00b4*/ 	.short	0x0004
        /*00b6*/ 	.short	0x001c
        /*00b8*/ 	.byte	0x00, 0xf0, 0x11, 0x00


	//----- nvinfo : EIATTR_KPARAM_INFO
	.align		4
.L_29:
        /*00bc*/ 	.byte	0x04, 0x17
        /*00be*/ 	.short	(.L_31 - .L_30)
.L_30:
        /*00c0*/ 	.word	0x00000000
        /*00c4*/ 	.short	0x0003
        /*00c6*/ 	.short	0x0018
        /*00c8*/ 	.byte	0x00, 0xf0, 0x11, 0x00


	//----- nvinfo : EIATTR_KPARAM_INFO
	.align		4
.L_31:
        /*00cc*/ 	.byte	0x04, 0x17
        /*00ce*/ 	.short	(.L_33 - .L_32)
.L_32:
        /*00d0*/ 	.word	0x00000000
        /*00d4*/ 	.short	0x0002
        /*00d6*/ 	.short	0x0010
        /*00d8*/ 	.byte	0x00, 0xf4, 0x21, 0x00


	//----- nvinfo : EIATTR_KPARAM_INFO
	.align		4
.L_33:
        /*00dc*/ 	.byte	0x04, 0x17
        /*00de*/ 	.short	(.L_35 - .L_34)
.L_34:
        /*00e0*/ 	.word	0x00000000
        /*00e4*/ 	.short	0x0001
        /*00e6*/ 	.short	0x0008
        /*00e8*/ 	.byte	0x00, 0xf4, 0x21, 0x00


	//----- nvinfo : EIATTR_KPARAM_INFO
	.align		4
.L_35:
        /*00ec*/ 	.byte	0x04, 0x17
        /*00ee*/ 	.short	(.L_37 - .L_36)
.L_36:
        /*00f0*/ 	.word	0x00000000
        /*00f4*/ 	.short	0x0000
        /*00f6*/ 	.short	0x0000
        /*00f8*/ 	.byte	0x00, 0xf4, 0x21, 0x00


	//----- nvinfo : EIATTR_MAXREG_COUNT
	.align		4
.L_37:
        /*00fc*/ 	.byte	0x03, 0x1b
        /*00fe*/ 	.short	0x00ff


	//----- nvinfo : EIATTR_NUM_BARRIERS
	.align		4
        /*0100*/ 	.byte	0x02, 0x4c
        /*0102*/ 	.byte	0x01
	.zero		1


	//----- nvinfo : EIATTR_ANNOTATIONS
	.align		4
        /*0104*/ 	.byte	0x04, 0x55
        /*0106*/ 	.short	(.L_39 - .L_38)


	//   ....[0]....
.L_38:
        /*0108*/ 	.word	0x00000001
        /*010c*/ 	.byte	0x30, 0x07, 0x00, 0x00, 0x01, 0x00, 0x00, 0x00, 0x70, 0x07, 0x00, 0x00, 0x01, 0x00, 0x00, 0x00
        /* <DEDUP_REMOVED lines=62> */
        /*04fc*/ 	.byte	0x30, 0xac, 0x00, 0x00


	//----- nvinfo : EIATTR_MERCURY_ISA_VERSION
	.align		4
.L_39:
        /*0500*/ 	.byte	0x03, 0x5f
        /*0502*/ 	.short	0x0000


	//----- nvinfo : EIATTR_EXIT_INSTR_OFFSETS
	.align		4
        /*0504*/ 	.byte	0x04, 0x1c
        /*0506*/ 	.short	(.L_41 - .L_40)


	//   ....[0]....
.L_40:
        /*0508*/ 	.word	0x0000af40


	//   ....[1]....
        /*050c*/ 	.word	0x0000af70


	//----- nvinfo : EIATTR_REQNTID
	.align		4
.L_41:
        /*0510*/ 	.byte	0x04, 0x10
        /*0512*/ 	.short	(.L_43 - .L_42)
.L_42:
        /*0514*/ 	.word	0x00000080
        /*0518*/ 	.word	0x00000001
        /*051c*/ 	.word	0x00000001
.L_43:


//--------------------- .nv.callgraph             --------------------------
	.section	.nv.callgraph,"",@"SHT_CUDA_CALLGRAPH"
	.align	4
	.sectionentsize	8
	.align		4
        /*0000*/ 	.word	0x00000000
	.align		4
        /*0004*/ 	.word	0xffffffff
	.align		4
        /*0008*/ 	.word	0x00000000
	.align		4
        /*000c*/ 	.word	0xfffffffe
	.align		4
        /*0010*/ 	.word	0x00000000
	.align		4
        /*0014*/ 	.word	0xfffffffd
	.align		4
        /*0018*/ 	.word	0x00000000
	.align		4
        /*001c*/ 	.word	0xfffffffc


//--------------------- .nv.rel.action            --------------------------
	.section	.nv.rel.action,"",@"SHT_CUDA_RELOCINFO"
	.align	8
	.sectionentsize	8
        /*0000*/ 	.byte	0x73, 0x00, 0x00, 0x00, 0x00, 0x00, 0x00, 0x00, 0x00, 0x00, 0x00, 0x11, 0x25, 0x00, 0x05, 0x36


//--------------------- .nv.constant0.matmul_kernel --------------------------
	.section	.nv.constant0.matmul_kernel,"a",@progbits
	.sectionflags	@""
	.align	4
.nv.constant0.matmul_kernel:
	.zero		432


//--------------------- .text.matmul_kernel       --------------------------
	.section	.text.matmul_kernel,"ax",@progbits
	.sectioninfo	@"SHI_REGISTERS=255"
	.align	128
        .global         matmul_kernel
        .type           matmul_kernel,@function
        .size           matmul_kernel,(.L_x_5 - matmul_kernel)
        .other          matmul_kernel,@"STO_CUDA_ENTRY STV_DEFAULT"
matmul_kernel:
.text.matmul_kernel:
[----:B------:R-:W-:-:S03]  /*0000*/  IMAD.MOV.U32 R1, RZ, RZ, c[0x0][0x28] ;  /* 0x00000a00ff017624 */ /* 0x000fc600078e00ff */
[----:B------:R-:W-:Y:S01]  /*0010*/  IMAD.MOV.U32 R0, RZ, RZ, c[0x0][0x17c] ;  /* 0x00005f00ff007624 */ /* 0x000fe200078e00ff */
[----:B------:R-:W0:Y:S01]  /*0020*/  S2R R5, SR_CTAID.X ;  /* 0x0000000000057919 */ /* 0x000e220000002500 */
[----:B------:R-:W-:Y:S01]  /*0030*/  IADD3 R1, R1, -0x100, RZ ;  /* 0xffffff0001017810 */ /* 0x000fe20007ffe0ff */
[----:B------:R-:W-:Y:S01]  /*0040*/  IMAD.MOV.U32 R26, RZ, RZ, c[0x0][0x180] ;  /* 0x00006000ff1a7624 */ /* 0x000fe200078e00ff */
[----:B------:R-:W-:Y:S01]  /*0050*/  ULDC UR4, c[0x0][0x180] ;  /* 0x0000600000047ab9 */ /* 0x000fe20000000800 */
[----:B------:R-:W-:Y:S01]  /*0060*/  IADD3 R0, R0, 0x7f, RZ ;  /* 0x0000007f00007810 */ /* 0x000fe20007ffe0ff */
[----:B------:R-:W1:Y:S01]  /*0070*/  S2R R184, SR_TID.X ;  /* 0x0000000000b87919 */ /* 0x000e620000002100 */
[----:B------:R-:W-:Y:S01]  /*0080*/  ULDC.64 UR6, c[0x0][0x118] ;  /* 0x0000460000067ab9 */ /* 0x000fe20000000a00 */
[----:B------:R-:W-:Y:S02]  /*0090*/  IADD3 R26, R26, 0x3f, RZ ;  /* 0x0000003f1a1a7810 */ /* 0x000fe40007ffe0ff */
[----:B------:R-:W-:-:S04]  /*00a0*/  SHF.R.S32.HI R3, RZ, 0x1f, R0 ;  /* 0x0000001fff037819 */ /* 0x000fc80000011400 */
[----:B------:R-:W-:-:S04]  /*00b0*/  LEA.HI R3, R3, R0, RZ, 0x7 ;  /* 0x0000000003037211 */ /* 0x000fc800078f38ff */
[----:B------:R-:W-:-:S05]  /*00c0*/  SHF.R.S32.HI R3, RZ, 0x7, R3 ;  /* 0x00000007ff037819 */ /* 0x000fca0000011403 */
[----:B------:R-:W-:Y:S01]  /*00d0*/  IMAD.SHL.U32 R4, R3, 0x4, RZ ;  /* 0x0000000403047824 */ /* 0x000fe200078e00ff */
[----:B0-----:R-:W-:-:S04]  /*00e0*/  IABS R8, R5 ;  /* 0x0000000500087213 */ /* 0x001fc80000000000 */
[-C--:B------:R-:W-:Y:S02]  /*00f0*/  IABS R7, R4.reuse ;  /* 0x0000000400077213 */ /* 0x080fe40000000000 */
[----:B------:R-:W-:Y:S02]  /*0100*/  IABS R10, R4 ;  /* 0x00000004000a7213 */ /* 0x000fe40000000000 */
[----:B------:R-:W0:Y:S01]  /*0110*/  I2F.RP R0, R7 ;  /* 0x0000000700007306 */ /* 0x000e220000209400 */
[----:B-1----:R-:W-:Y:S02]  /*0120*/  SHF.R.U32.HI R18, RZ, 0x6, R184 ;  /* 0x00000006ff127819 */ /* 0x002fe400000116b8 */
[----:B------:R-:W-:Y:S02]  /*0130*/  LOP3.LUT R24, R184, 0x3f, RZ, 0xc0, !PT ;  /* 0x0000003fb8187812 */ /* 0x000fe400078ec0ff */
[----:B------:R-:W-:-:S04]  /*0140*/  SGXT.U32 R18, R18, 0x1 ;  /* 0x000000011212781a */ /* 0x000fc80000000000 */
[C---:B------:R-:W-:Y:S02]  /*0150*/  LOP3.LUT R22, R18.reuse, 0x2, RZ, 0xfc, !PT ;  /* 0x0000000212167812 */ /* 0x040fe400078efcff */
[C---:B------:R-:W-:Y:S02]  /*0160*/  LOP3.LUT R28, R18.reuse, 0x4, RZ, 0xfc, !PT ;  /* 0x00000004121c7812 */ /* 0x040fe400078efcff */
[C---:B------:R-:W-:Y:S02]  /*0170*/  LOP3.LUT R30, R18.reuse, 0x6, RZ, 0xfc, !PT ;  /* 0x00000006121e7812 */ /* 0x040fe400078efcff */
[C---:B------:R-:W-:Y:S01]  /*0180*/  LOP3.LUT R32, R18.reuse, 0x8, RZ, 0xfc, !PT ;  /* 0x0000000812207812 */ /* 0x040fe200078efcff */
[----:B0-----:R-:W0:Y:S01]  /*0190*/  MUFU.RCP R0, R0 ;  /* 0x0000000000007308 */ /* 0x001e220000001000 */
[C---:B------:R-:W-:Y:S02]  /*01a0*/  LOP3.LUT R34, R18.reuse, 0xa, RZ, 0xfc, !PT ;  /* 0x0000000a12227812 */ /* 0x040fe400078efcff */
[----:B------:R-:W-:-:S02]  /*01b0*/  LOP3.LUT R36, R18, 0xc, RZ, 0xfc, !PT ;  /* 0x0000000c12247812 */ /* 0x000fc400078efcff */
[C---:B------:R-:W-:Y:S02]  /*01c0*/  LOP3.LUT R38, R18.reuse, 0xe, RZ, 0xfc, !PT ;  /* 0x0000000e12267812 */ /* 0x040fe400078efcff */
[C---:B------:R-:W-:Y:S02]  /*01d0*/  LOP3.LUT R40, R18.reuse, 0x10, RZ, 0xfc, !PT ;  /* 0x0000001012287812 */ /* 0x040fe400078efcff */
[C---:B------:R-:W-:Y:S02]  /*01e0*/  LOP3.LUT R42, R18.reuse, 0x12, RZ, 0xfc, !PT ;  /* 0x00000012122a7812 */ /* 0x040fe400078efcff */
[C---:B------:R-:W-:Y:S02]  /*01f0*/  LOP3.LUT R44, R18.reuse, 0x14, RZ, 0xfc, !PT ;  /* 0x00000014122c7812 */ /* 0x040fe400078efcff */
[C---:B------:R-:W-:Y:S02]  /*0200*/  LOP3.LUT R46, R18.reuse, 0x16, RZ, 0xfc, !PT ;  /* 0x00000016122e7812 */ /* 0x040fe400078efcff */
[----:B------:R-:W-:-:S02]  /*0210*/  LOP3.LUT R48, R18, 0x18, RZ, 0xfc, !PT ;  /* 0x0000001812307812 */ /* 0x000fc400078efcff */
[----:B0-----:R-:W-:Y:S01]  /*0220*/  IADD3 R2, R0, 0xffffffe, RZ ;  /* 0x0ffffffe00027810 */ /* 0x001fe20007ffe0ff */
[----:B------:R-:W-:Y:S01]  /*0230*/  IMAD.MOV R0, RZ, RZ, -R10 ;  /* 0x000000ffff007224 */ /* 0x000fe200078e0a0a */
[C---:B------:R-:W-:Y:S02]  /*0240*/  LOP3.LUT R50, R18.reuse, 0x1a, RZ, 0xfc, !PT ;  /* 0x0000001a12327812 */ /* 0x040fe400078efcff */
[----:B------:R0:W1:Y:S01]  /*0250*/  F2I.FTZ.U32.TRUNC.NTZ R3, R2 ;  /* 0x0000000200037305 */ /* 0x000062000021f000 */
[C---:B------:R-:W-:Y:S02]  /*0260*/  LOP3.LUT R56, R18.reuse, 0x1c, RZ, 0xfc, !PT ;  /* 0x0000001c12387812 */ /* 0x040fe400078efcff */
[C---:B------:R-:W-:Y:S02]  /*0270*/  LOP3.LUT R58, R18.reuse, 0x1e, RZ, 0xfc, !PT ;  /* 0x0000001e123a7812 */ /* 0x040fe400078efcff */
[C---:B------:R-:W-:Y:S02]  /*0280*/  LOP3.LUT R64, R18.reuse, 0x20, RZ, 0xfc, !PT ;  /* 0x0000002012407812 */ /* 0x040fe400078efcff */
[C---:B------:R-:W-:Y:S01]  /*0290*/  LOP3.LUT R66, R18.reuse, 0x22, RZ, 0xfc, !PT ;  /* 0x0000002212427812 */ /* 0x040fe200078efcff */
[----:B0-----:R-:W-:Y:S01]  /*02a0*/  IMAD.MOV.U32 R2, RZ, RZ, RZ ;  /* 0x000000ffff027224 */ /* 0x001fe200078e00ff */
[----:B------:R-:W-:-:S02]  /*02b0*/  LOP3.LUT R68, R18, 0x24, RZ, 0xfc, !PT ;  /* 0x0000002412447812 */ /* 0x000fc400078efcff */
[C---:B------:R-:W-:Y:S02]  /*02c0*/  LOP3.LUT R70, R18.reuse, 0x26, RZ, 0xfc, !PT ;  /* 0x0000002612467812 */ /* 0x040fe400078efcff */
[C---:B------:R-:W-:Y:S01]  /*02d0*/  LOP3.LUT R72, R18.reuse, 0x28, RZ, 0xfc, !PT ;  /* 0x0000002812487812 */ /* 0x040fe200078efcff */
[--C-:B-1----:R-:W-:Y:S01]  /*02e0*/  IMAD.MOV R6, RZ, RZ, -R3.reuse ;  /* 0x000000ffff067224 */ /* 0x102fe200078e0a03 */
[C---:B------:R-:W-:Y:S02]  /*02f0*/  LOP3.LUT R74, R18.reuse, 0x2a, RZ, 0xfc, !PT ;  /* 0x0000002a124a7812 */ /* 0x040fe400078efcff */
[----:B------:R-:W-:Y:S01]  /*0300*/  LOP3.LUT R76, R18, 0x2c, RZ, 0xfc, !PT ;  /* 0x0000002c124c7812 */ /* 0x000fe200078efcff */
[----:B------:R-:W-:Y:S01]  /*0310*/  IMAD R9, R6, R7, RZ ;  /* 0x0000000706097224 */ /* 0x000fe200078e02ff */
[C---:B------:R-:W-:Y:S01]  /*0320*/  LOP3.LUT R78, R18.reuse, 0x2e, RZ, 0xfc, !PT ;  /* 0x0000002e124e7812 */ /* 0x040fe200078efcff */
[----:B------:R-:W-:Y:S01]  /*0330*/  IMAD.MOV.U32 R6, RZ, RZ, R8 ;  /* 0x000000ffff067224 */ /* 0x000fe200078e0008 */
[C---:B------:R-:W-:Y:S01]  /*0340*/  LOP3.LUT R84, R18.reuse, 0x30, RZ, 0xfc, !PT ;  /* 0x0000003012547812 */ /* 0x040fe200078efcff */
[----:B------:R-:W-:Y:S01]  /*0350*/  IMAD.HI.U32 R3, R3, R9, R2 ;  /* 0x0000000903037227 */ /* 0x000fe200078e0002 */
[----:B------:R-:W-:-:S02]  /*0360*/  LOP3.LUT R86, R18, 0x32, RZ, 0xfc, !PT ;  /* 0x0000003212567812 */ /* 0x000fc400078efcff */
[C---:B------:R-:W-:Y:S02]  /*0370*/  LOP3.LUT R88, R18.reuse, 0x34, RZ, 0xfc, !PT ;  /* 0x0000003412587812 */ /* 0x040fe400078efcff */
[C---:B------:R-:W-:Y:S01]  /*0380*/  LOP3.LUT R90, R18.reuse, 0x36, RZ, 0xfc, !PT ;  /* 0x00000036125a7812 */ /* 0x040fe200078efcff */
[----:B------:R-:W-:Y:S01]  /*0390*/  IMAD.HI.U32 R3, R3, R6, RZ ;  /* 0x0000000603037227 */ /* 0x000fe200078e00ff */
[C---:B------:R-:W-:Y:S02]  /*03a0*/  LOP3.LUT R92, R18.reuse, 0x38, RZ, 0xfc, !PT ;  /* 0x00000038125c7812 */ /* 0x040fe400078efcff */
[C---:B------:R-:W-:Y:S01]  /*03b0*/  LOP3.LUT R94, R18.reuse, 0x3a, RZ, 0xfc, !PT ;  /* 0x0000003a125e7812 */ /* 0x040fe200078efcff */
[----:B------:R-:W-:Y:S01]  /*03c0*/  IMAD R0, R3, R0, R6 ;  /* 0x0000000003007224 */ /* 0x000fe200078e0206 */
[C---:B------:R-:W-:Y:S02]  /*03d0*/  LOP3.LUT R100, R18.reuse, 0x3c, RZ, 0xfc, !PT ;  /* 0x0000003c12647812 */ /* 0x040fe400078efcff */
[----:B------:R-:W-:-:S02]  /*03e0*/  LOP3.LUT R102, R18, 0x3e, RZ, 0xfc, !PT ;  /* 0x0000003e12667812 */ /* 0x000fc400078efcff */
[----:B------:R-:W-:-:S13]  /*03f0*/  ISETP.GT.U32.AND P1, PT, R7, R0, PT ;  /* 0x000000000700720c */ /* 0x000fda0003f24070 */
[----:B------:R-:W-:Y:S01]  /*0400*/  @!P1 IMAD.IADD R0, R0, 0x1, -R7 ;  /* 0x0000000100009824 */ /* 0x000fe200078e0a07 */
[----:B------:R-:W-:Y:S02]  /*0410*/  @!P1 IADD3 R3, R3, 0x1, RZ ;  /* 0x0000000103039810 */ /* 0x000fe40007ffe0ff */
[----:B------:R-:W-:Y:S02]  /*0420*/  ISETP.NE.AND P1, PT, R4, RZ, PT ;  /* 0x000000ff0400720c */ /* 0x000fe40003f25270 */
[----:B------:R-:W-:Y:S02]  /*0430*/  ISETP.GE.U32.AND P0, PT, R0, R7, PT ;  /* 0x000000070000720c */ /* 0x000fe40003f06070 */
[----:B------:R-:W-:-:S04]  /*0440*/  LOP3.LUT R0, R5, R4, RZ, 0x3c, !PT ;  /* 0x0000000405007212 */ /* 0x000fc800078e3cff */
[----:B------:R-:W-:Y:S01]  /*0450*/  ISETP.GE.AND P2, PT, R0, RZ, PT ;  /* 0x000000ff0000720c */ /* 0x000fe20003f46270 */
[----:B------:R-:W-:-:S05]  /*0460*/  IMAD.MOV.U32 R0, RZ, RZ, c[0x0][0x178] ;  /* 0x00005e00ff007624 */ /* 0x000fca00078e00ff */
[----:B------:R-:W-:Y:S02]  /*0470*/  IADD3 R0, R0, 0x3f, RZ ;  /* 0x0000003f00007810 */ /* 0x000fe40007ffe0ff */
[----:B------:R-:W-:-:S05]  /*0480*/  @P0 IADD3 R3, R3, 0x1, RZ ;  /* 0x0000000103030810 */ /* 0x000fca0007ffe0ff */
[----:B------:R-:W-:Y:S01]  /*0490*/  IMAD.MOV.U32 R2, RZ, RZ, R3 ;  /* 0x000000ffff027224 */ /* 0x000fe200078e0003 */
[----:B------:R-:W-:-:S03]  /*04a0*/  SHF.R.S32.HI R3, RZ, 0x1f, R0 ;  /* 0x0000001fff037819 */ /* 0x000fc60000011400 */
[----:B------:R-:W-:Y:S01]  /*04b0*/  @!P2 IMAD.MOV R2, RZ, RZ, -R2 ;  /* 0x000000ffff02a224 */ /* 0x000fe200078e0a02 */
[----:B------:R-:W-:Y:S02]  /*04c0*/  @!P1 LOP3.LUT R2, RZ, R4, RZ, 0x33, !PT ;  /* 0x00000004ff029212 */ /* 0x000fe400078e33ff */
[----:B------:R-:W-:-:S03]  /*04d0*/  LEA.HI R3, R3, R0, RZ, 0x6 ;  /* 0x0000000003037211 */ /* 0x000fc600078f30ff */
[----:B------:R-:W-:Y:S02]  /*04e0*/  IMAD.SHL.U32 R6, R2, 0x4, RZ ;  /* 0x0000000402067824 */ /* 0x000fe400078e00ff */
[----:B------:R-:W-:-:S03]  /*04f0*/  IMAD.MOV R2, RZ, RZ, -R2 ;  /* 0x000000ffff027224 */ /* 0x000fc600078e0a02 */
[----:B------:R-:W-:Y:S01]  /*0500*/  LEA.HI.SX32 R3, R3, -R6, 0x1a ;  /* 0x8000000603037211 */ /* 0x000fe200078fd2ff */
[----:B------:R-:W-:-:S03]  /*0510*/  IMAD R4, R4, R2, R5 ;  /* 0x0000000204047224 */ /* 0x000fc600078e0205 */
[----:B------:R-:W-:Y:S02]  /*0520*/  IMNMX R11, R3, 0x4, PT ;  /* 0x00000004030b7817 */ /* 0x000fe40003800200 */
[----:B------:R-:W-:Y:S02]  /*0530*/  IABS R9, R4 ;  /* 0x0000000400097213 */ /* 0x000fe40000000000 */
[----:B------:R-:W-:-:S04]  /*0540*/  IABS R7, R11 ;  /* 0x0000000b00077213 */ /* 0x000fc80000000000 */
[----:B------:R-:W0:Y:S08]  /*0550*/  I2F.RP R0, R7 ;  /* 0x0000000700007306 */ /* 0x000e300000209400 */
[----:B0-----:R-:W0:Y:S02]  /*0560*/  MUFU.RCP R0, R0 ;  /* 0x0000000000007308 */ /* 0x001e240000001000 */
[----:B0-----:R-:W-:-:S06]  /*0570*/  IADD3 R3, R0, 0xffffffe, RZ ;  /* 0x0ffffffe00037810 */ /* 0x001fcc0007ffe0ff */
[----:B------:R-:W0:Y:S02]  /*0580*/  F2I.FTZ.U32.TRUNC.NTZ R3, R3 ;  /* 0x0000000300037305 */ /* 0x000e24000021f000 */
[----:B0-----:R-:W-:-:S04]  /*0590*/  IMAD.MOV R8, RZ, RZ, -R3 ;  /* 0x000000ffff087224 */ /* 0x001fc800078e0a03 */
[----:B------:R-:W-:Y:S01]  /*05a0*/  IMAD.MOV.U32 R2, RZ, RZ, R8 ;  /* 0x000000ffff027224 */ /* 0x000fe200078e0008 */
[----:B------:R-:W-:-:S03]  /*05b0*/  IABS R8, R11 ;  /* 0x0000000b00087213 */ /* 0x000fc60000000000 */
[----:B------:R-:W-:Y:S02]  /*05c0*/  IMAD R5, R2, R7, RZ ;  /* 0x0000000702057224 */ /* 0x000fe400078e02ff */
[----:B------:R-:W-:Y:S02]  /*05d0*/  IMAD.MOV.U32 R2, RZ, RZ, RZ ;  /* 0x000000ffff027224 */ /* 0x000fe400078e00ff */
[----:B------:R-:W-:Y:S02]  /*05e0*/  IMAD.MOV R0, RZ, RZ, -R8 ;  /* 0x000000ffff007224 */ /* 0x000fe400078e0a08 */
[----:B------:R-:W-:-:S06]  /*05f0*/  IMAD.HI.U32 R2, R3, R5, R2 ;  /* 0x0000000503027227 */ /* 0x000fcc00078e0002 */
[----:B------:R-:W-:-:S04]  /*0600*/  IMAD.HI.U32 R2, R2, R9, RZ ;  /* 0x0000000902027227 */ /* 0x000fc800078e00ff */
[----:B------:R-:W-:-:S05]  /*0610*/  IMAD R0, R2, R0, R9 ;  /* 0x0000000002007224 */ /* 0x000fca00078e0209 */
[----:B------:R-:W-:-:S13]  /*0620*/  ISETP.GT.U32.AND P1, PT, R7, R0, PT ;  /* 0x000000000700720c */ /* 0x000fda0003f24070 */
[----:B------:R-:W-:Y:S01]  /*0630*/  @!P1 IMAD.IADD R0, R0, 0x1, -R7 ;  /* 0x0000000100009824 */ /* 0x000fe200078e0a07 */
[----:B------:R-:W-:Y:S02]  /*0640*/  @!P1 IADD3 R2, R2, 0x1, RZ ;  /* 0x0000000102029810 */ /* 0x000fe40007ffe0ff */
[----:B------:R-:W-:Y:S02]  /*0650*/  ISETP.NE.AND P1, PT, R11, RZ, PT ;  /* 0x000000ff0b00720c */ /* 0x000fe40003f25270 */
[----:B------:R-:W-:Y:S02]  /*0660*/  ISETP.GE.U32.AND P0, PT, R0, R7, PT ;  /* 0x000000070000720c */ /* 0x000fe40003f06070 */
[----:B------:R-:W-:-:S04]  /*0670*/  LOP3.LUT R0, R4, R11, RZ, 0x3c, !PT ;  /* 0x0000000b04007212 */ /* 0x000fc800078e3cff */
[----:B------:R-:W-:-:S07]  /*0680*/  ISETP.GE.AND P2, PT, R0, RZ, PT ;  /* 0x000000ff0000720c */ /* 0x000fce0003f46270 */
[----:B------:R-:W-:Y:S02]  /*0690*/  @P0 IADD3 R2, R2, 0x1, RZ ;  /* 0x0000000102020810 */ /* 0x000fe40007ffe0ff */
[----:B------:R-:W-:-:S04]  /*06a0*/  ISETP.GT.AND P0, PT, R26, 0x3f, PT ;  /* 0x0000003f1a00780c */ /* 0x000fc80003f04270 */
[----:B------:R-:W-:Y:S01]  /*06b0*/  @!P2 IMAD.MOV R2, RZ, RZ, -R2 ;  /* 0x000000ffff02a224 */ /* 0x000fe200078e0a02 */
[----:B------:R-:W-:-:S05]  /*06c0*/  @!P1 LOP3.LUT R2, RZ, R11, RZ, 0x33, !PT ;  /* 0x0000000bff029212 */ /* 0x000fca00078e33ff */
[----:B------:R-:W-:Y:S02]  /*06d0*/  IMAD.SHL.U32 R3, R2, 0x80, RZ ;  /* 0x0000008002037824 */ /* 0x000fe400078e00ff */
[----:B------:R-:W-:-:S03]  /*06e0*/  IMAD.MOV R0, RZ, RZ, -R2 ;  /* 0x000000ffff007224 */ /* 0x000fc600078e0a02 */
[----:B------:R-:W-:Y:S01]  /*06f0*/  LOP3.LUT R106, R3, 0x2, R18, 0xfe, !PT ;  /* 0x00000002036a7812 */ /* 0x000fe200078efe12 */
[----:B------:R-:W-:Y:S01]  /*0700*/  IMAD R0, R11, R0, R4 ;  /* 0x000000000b007224 */ /* 0x000fe200078e0204 */
[C-C-:B------:R-:W-:Y:S02]  /*0710*/  LOP3.LUT R108, R3.reuse, 0x4, R18.reuse, 0xfe, !PT ;  /* 0x00000004036c7812 */ /* 0x140fe400078efe12 */
[C-C-:B------:R-:W-:Y:S01]  /*0720*/  LOP3.LUT R110, R3.reuse, 0x6, R18.reuse, 0xfe, !PT ;  /* 0x00000006036e7812 */ /* 0x140fe200078efe12 */
[----:B------:R0:W-:Y:S01]  /*0730*/  STL [R1+0x74], R106 ;  /* 0x0000746a01007387 */ /* 0x0001e20000100800 */
[C---:B------:R-:W-:Y:S01]  /*0740*/  LOP3.LUT R112, R3.reuse, 0x8, R18, 0xfe, !PT ;  /* 0x0000000803707812 */ /* 0x040fe200078efe12 */
[----:B------:R-:W-:Y:S01]  /*0750*/  IMAD.IADD R0, R6, 0x1, R0 ;  /* 0x0000000106007824 */ /* 0x000fe200078e0200 */
[C-C-:B------:R-:W-:Y:S01]  /*0760*/  LOP3.LUT R114, R3.reuse, 0xa, R18.reuse, 0xfe, !PT ;  /* 0x0000000a03727812 */ /* 0x140fe200078efe12 */
[----:B------:R0:W-:Y:S01]  /*0770*/  STL [R1+0x70], R108 ;  /* 0x0000706c01007387 */ /* 0x0001e20000100800 */
[C---:B------:R-:W-:Y:S01]  /*0780*/  LOP3.LUT R116, R3.reuse, 0xc, R18, 0xfe, !PT ;  /* 0x0000000c03747812 */ /* 0x040fe200078efe12 */
[----:B------:R-:W-:Y:S01]  /*0790*/  IMAD R104, R0, 0x40, R24 ;  /* 0x0000004000687824 */ /* 0x000fe200078e0218 */
[C-C-:B------:R-:W-:Y:S01]  /*07a0*/  LOP3.LUT R118, R3.reuse, 0xe, R18.reuse, 0xfe, !PT ;  /* 0x0000000e03767812 */ /* 0x140fe200078efe12 */
[----:B------:R0:W-:Y:S01]  /*07b0*/  STL [R1+0x6c], R110 ;  /* 0x00006c6e01007387 */ /* 0x0001e20000100800 */
[----:B------:R-:W-:-:S02]  /*07c0*/  LOP3.LUT R120, R3, 0x10, R18, 0xfe, !PT ;  /* 0x0000001003787812 */ /* 0x000fc400078efe12 */
[C-C-:B------:R-:W-:Y:S01]  /*07d0*/  LOP3.LUT R122, R3.reuse, 0x12, R18.reuse, 0xfe, !PT ;  /* 0x00000012037a7812 */ /* 0x140fe200078efe12 */
[----:B------:R0:W-:Y:S01]  /*07e0*/  STL [R1+0x68], R112 ;  /* 0x0000687001007387 */ /* 0x0001e20000100800 */
[C-C-:B------:R-:W-:Y:S02]  /*07f0*/  LOP3.LUT R124, R3.reuse, 0x14, R18.reuse, 0xfe, !PT ;  /* 0x00000014037c7812 */ /* 0x140fe400078efe12 */
[C-C-:B------:R-:W-:Y:S01]  /*0800*/  LOP3.LUT R126, R3.reuse, 0x16, R18.reuse, 0xfe, !PT ;  /* 0x00000016037e7812 */ /* 0x140fe200078efe12 */
[----:B------:R0:W-:Y:S01]  /*0810*/  STL [R1+0x64], R114 ;  /* 0x0000647201007387 */ /* 0x0001e20000100800 */
[C-C-:B------:R-:W-:Y:S02]  /*0820*/  LOP3.LUT R128, R3.reuse, 0x18, R18.reuse, 0xfe, !PT ;  /* 0x0000001803807812 */ /* 0x140fe400078efe12 */
        /* <DEDUP_REMOVED lines=21> */
[C---:B------:R-:W-:Y:S01]  /*0980*/  LOP3.LUT R246, R3.reuse, R18, RZ, 0xfc, !PT ;  /* 0x0000001203f67212 */ /* 0x040fe200078efcff */
[----:B------:R0:W-:Y:S01]  /*0990*/  STL [R1+0x44], R130 ;  /* 0x0000448201007387 */ /* 0x0001e20000100800 */
[C-C-:B------:R-:W-:Y:S02]  /*09a0*/  LOP3.LUT R149, R3.reuse, 0x36, R18.reuse, 0xfe, !PT ;  /* 0x0000003603957812 */ /* 0x140fe400078efe12 */
[C-C-:B------:R-:W-:Y:S01]  /*09b0*/  LOP3.LUT R150, R3.reuse, 0x38, R18.reuse, 0xfe, !PT ;  /* 0x0000003803967812 */ /* 0x140fe200078efe12 */
[----:B------:R0:W-:Y:S01]  /*09c0*/  STL [R1+0x40], R132 ;  /* 0x0000408401007387 */ /* 0x0001e20000100800 */
[C-C-:B------:R-:W-:Y:S02]  /*09d0*/  LOP3.LUT R151, R3.reuse, 0x3a, R18.reuse, 0xfe, !PT ;  /* 0x0000003a03977812 */ /* 0x140fe400078efe12 */
[----:B------:R-:W-:Y:S01]  /*09e0*/  LOP3.LUT R152, R3, 0x3c, R18, 0xfe, !PT ;  /* 0x0000003c03987812 */ /* 0x000fe200078efe12 */
[----:B------:R0:W-:Y:S01]  /*09f0*/  STL [R1+0x3c], R134 ;  /* 0x00003c8601007387 */ /* 0x0001e20000100800 */
[----:B------:R-:W-:-:S02]  /*0a00*/  LOP3.LUT R153, R246, 0x42, RZ, 0xfc, !PT ;  /* 0x00000042f6997812 */ /* 0x000fc400078efcff */
[C---:B------:R-:W-:Y:S01]  /*0a10*/  LOP3.LUT R154, R246.reuse, 0x44, RZ, 0xfc, !PT ;  /* 0x00000044f69a7812 */ /* 0x040fe200078efcff */
[----:B------:R0:W-:Y:S01]  /*0a20*/  STL [R1+0x38], R136 ;  /* 0x0000388801007387 */ /* 0x0001e20000100800 */
[C---:B------:R-:W-:Y:S02]  /*0a30*/  LOP3.LUT R155, R246.reuse, 0x46, RZ, 0xfc, !PT ;  /* 0x00000046f69b7812 */ /* 0x040fe400078efcff */
[C---:B------:R-:W-:Y:S01]  /*0a40*/  LOP3.LUT R156, R246.reuse, 0x48, RZ, 0xfc, !PT ;  /* 0x00000048f69c7812 */ /* 0x040fe200078efcff */
[----:B------:R0:W-:Y:S01]  /*0a50*/  STL [R1+0x34], R138 ;  /* 0x0000348a01007387 */ /* 0x0001e20000100800 */
[C---:B------:R-:W-:Y:S02]  /*0a60*/  LOP3.LUT R157, R246.reuse, 0x4a, RZ, 0xfc, !PT ;  /* 0x0000004af69d7812 */ /* 0x040fe400078efcff */
[C---:B------:R-:W-:Y:S01]  /*0a70*/  LOP3.LUT R158, R246.reuse, 0x4c, RZ, 0xfc, !PT ;  /* 0x0000004cf69e7812 */ /* 0x040fe200078efcff */
        /* <DEDUP_REMOVED lines=36> */
[----:B------:R0:W-:Y:S01]  /*0cc0*/  STL [R1], R152 ;  /* 0x0000009801007387 */ /* 0x0001e20000100800 */
[----:B------:R-:W-:-:S02]  /*0cd0*/  LOP3.LUT R183, R246, 0x7e, RZ, 0xfc, !PT ;  /* 0x0000007ef6b77812 */ /* 0x000fc400078efcff */
[----:B------:R-:W-:Y:S01]  /*0ce0*/  LOP3.LUT R252, R3, 0x3e, R18, 0xfe, !PT ;  /* 0x0000003e03fc7812 */ /* 0x000fe200078efe12 */
[----:B------:R0:W-:Y:S01]  /*0cf0*/  STL [R1+0xf4], R153 ;  /* 0x0000f49901007387 */ /* 0x0001e20000100800 */
[----:B------:R-:W-:-:S03]  /*0d00*/  LOP3.LUT R251, R246, 0x40, RZ, 0xfc, !PT ;  /* 0x00000040f6fb7812 */ /* 0x000fc600078efcff */
[----:B------:R0:W-:Y:S04]  /*0d10*/  STL [R1+0xf0], R154 ;  /* 0x0000f09a01007387 */ /* 0x0001e80000100800 */
        /* <DEDUP_REMOVED lines=29> */
[----:B------:R0:W-:Y:S01]  /*0ef0*/  STL [R1+0x78], R104 ;  /* 0x0000786801007387 */ /* 0x0001e20000100800 */
[----:B------:R-:W-:Y:S05]  /*0f00*/  @P0 BRA `(.L_x_0) ;  /* 0x0000014000000947 */ /* 0x000fea0003800000 */
[----:B------:R-:W-:Y:S01]  /*0f10*/  IMAD.SHL.U32 R250, R184, 0x20, RZ ;  /* 0x00000020b8fa7824 */ /* 0x000fe200078e00ff */
[----:B------:R-:W-:Y:S01]  /*0f20*/  CS2R R96, SRZ ;  /* 0x0000000000607805 */ /* 0x000fe2000001ff00 */
[----:B------:R-:W-:Y:S01]  /*0f30*/  CS2R R16, SRZ ;  /* 0x0000000000107805 */ /* 0x000fe2000001ff00 */
[----:B------:R-:W-:Y:S01]  /*0f40*/  CS2R R80, SRZ ;  /* 0x0000000000507805 */ /* 0x000fe2000001ff00 */
[----:B------:R-:W-:Y:S01]  /*0f50*/  CS2R R14, SRZ ;  /* 0x00000000000e7805 */ /* 0x000fe2000001ff00 */
[----:B------:R-:W-:Y:S01]  /*0f60*/  LOP3.LUT R0, R250, 0xc00, RZ, 0xc0, !PT ;  /* 0x00000c00fa007812 */ /* 0x000fe200078ec0ff */
[----:B------:R-:W-:Y:S01]  /*0f70*/  CS2R R52, SRZ ;  /* 0x0000000000347805 */ /* 0x000fe2000001ff00 */
[----:B------:R-:W-:Y:S01]  /*0f80*/  CS2R R8, SRZ ;  /* 0x0000000000087805 */ /* 0x000fe2000001ff00 */
[----:B------:R-:W-:Y:S01]  /*0f90*/  CS2R R60, SRZ ;  /* 0x00000000003c7805 */ /* 0x000fe2000001ff00 */
[----:B------:R-:W-:Y:S01]  /*0fa0*/  CS2R R2, SRZ ;  /* 0x0000000000027805 */ /* 0x000fe2000001ff00 */
[----:B------:R1:W-:Y:S01]  /*0fb0*/  STL [R1+0xf8], R0 ;  /* 0x0000f80001007387 */ /* 0x0003e20000100800 */
[----:B------:R-:W-:Y:S01]  /*0fc0*/  CS2R R98, SRZ ;  /* 0x0000000000627805 */ /* 0x000fe2000001ff00 */
[----:B------:R-:W-:Y:S01]  /*0fd0*/  CS2R R6, SRZ ;  /* 0x0000000000067805 */ /* 0x000fe2000001ff00 */
[----:B------:R-:W-:Y:S01]  /*0fe0*/  CS2R R82, SRZ ;  /* 0x0000000000527805 */ /* 0x000fe2000001ff00 */
[----:B------:R-:W-:Y:S01]  /*0ff0*/  CS2R R4, SRZ ;  /* 0x0000000000047805 */ /* 0x000fe2000001ff00 */
[----:B------:R-:W-:Y:S01]  /*1000*/  CS2R R54, SRZ ;  /* 0x0000000000367805 */ /* 0x000fe2000001ff00 */
[----:B------:R-:W-:Y:S01]  /*1010*/  CS2R R12, SRZ ;  /* 0x00000000000c7805 */ /* 0x000fe2000001ff00 */
[----:B------:R-:W-:Y:S01]  /*1020*/  CS2R R62, SRZ ;  /* 0x00000000003e7805 */ /* 0x000fe2000001ff00 */
[----:B------:R-:W-:Y:S01]  /*1030*/  CS2R R10, SRZ ;  /* 0x00000000000a7805 */ /* 0x000fe2000001ff00 */
[----:B------:R-:W-:Y:S05]  /*1040*/  BRA `(.L_x_1) ;  /* 0x000081b000007947 */ /* 0x000fea0003800000 */
.L_x_0:
[----:B------:R-:W-:Y:S01]  /*1050*/  IABS R0, c[0x0][0x17c] ;  /* 0x00005f0000007a13 */ /* 0x000fe20000000000 */
[----:B------:R-:W-:Y:S01]  /*1060*/  IMAD.MOV.U32 R4, RZ, RZ, RZ ;  /* 0x000000ffff047224 */ /* 0x000fe200078e00ff */
[----:B------:R-:W-:Y:S01]  /*1070*/  IABS R2, c[0x0][0x178] ;  /* 0x00005e0000027a13 */ /* 0x000fe20000000000 */
[C---:B------:R-:W-:Y:S01]  /*1080*/  IMAD.SHL.U32 R250, R184.reuse, 0x20, RZ ;  /* 0x00000020b8fa7824 */ /* 0x040fe200078e00ff */
[----:B------:R-:W1:Y:S01]  /*1090*/  I2F.RP R8, R0 ;  /* 0x0000000000087306 */ /* 0x000e620000209400 */
[----:B------:R-:W-:Y:S01]  /*10a0*/  SHF.R.S32.HI R3, RZ, 0x1f, R26 ;  /* 0x0000001fff037819 */ /* 0x000fe2000001141a */
[----:B------:R-:W-:Y:S01]  /*10b0*/  IMAD.SHL.U32 R133, R184, 0x40, RZ ;  /* 0x00000040b8857824 */ /* 0x000fe200078e00ff */
[----:B------:R-:W-:-:S02]  /*10c0*/  IABS R13, R182 ;  /* 0x000000b6000d7213 */ /* 0x000fc40000000000 */
[----:B------:R-:W-:Y:S02]  /*10d0*/  LEA.HI R26, R3, R26, RZ, 0x6 ;  /* 0x0000001a031a7211 */ /* 0x000fe400078f30ff */
[----:B------:R-:W-:Y:S01]  /*10e0*/  LOP3.LUT R3, R184, 0x7, RZ, 0xc0, !PT ;  /* 0x00000007b8037812 */ /* 0x000fe200078ec0ff */
[----:B------:R-:W2:Y:S01]  /*10f0*/  I2F.RP R9, R2 ;  /* 0x0000000200097306 */ /* 0x000ea20000209400 */
[----:B------:R-:W-:Y:S02]  /*1100*/  IABS R17, R178 ;  /* 0x000000b200117213 */ /* 0x000fe40000000000 */
[----:B------:R-:W-:Y:S01]  /*1110*/  IABS R23, R176 ;  /* 0x000000b000177213 */ /* 0x000fe20000000000 */
[----:B------:R-:W-:Y:S01]  /*1120*/  IMAD.SHL.U32 R21, R3, 0x80, RZ ;  /* 0x0000008003157824 */ /* 0x000fe200078e00ff */
[----:B------:R-:W-:Y:S02]  /*1130*/  IABS R27, R174 ;  /* 0x000000ae001b7213 */ /* 0x000fe40000000000 */
[----:B------:R-:W-:Y:S01]  /*1140*/  IABS R35, R171 ;  /* 0x000000ab00237213 */ /* 0x000fe20000000000 */
[----:B-1----:R-:W1:Y:S01]  /*1150*/  MUFU.RCP R8, R8 ;  /* 0x0000000800087308 */ /* 0x002e620000001000 */
[----:B------:R-:W-:-:S02]  /*1160*/  IABS R39, R169 ;  /* 0x000000a900277213 */ /* 0x000fc40000000000 */
[----:B------:R-:W-:Y:S02]  /*1170*/  IABS R45, R166 ;  /* 0x000000a6002d7213 */ /* 0x000fe40000000000 */
[----:B------:R-:W-:Y:S02]  /*1180*/  IABS R49, R164 ;  /* 0x000000a400317213 */ /* 0x000fe40000000000 */
[----:B------:R-:W-:Y:S01]  /*1190*/  IABS R19, R177 ;  /* 0x000000b100137213 */ /* 0x000fe20000000000 */
[----:B--2---:R-:W2:Y:S01]  /*11a0*/  MUFU.RCP R9, R9 ;  /* 0x0000000900097308 */ /* 0x004ea20000001000 */
[----:B------:R-:W-:Y:S02]  /*11b0*/  IABS R55, R161 ;  /* 0x000000a100377213 */ /* 0x000fe40000000000 */
[----:B------:R-:W-:Y:S02]  /*11c0*/  IABS R25, R175 ;  /* 0x000000af00197213 */ /* 0x000fe40000000000 */
[----:B------:R-:W-:-:S02]  /*11d0*/  IABS R33, R172 ;  /* 0x000000ac00217213 */ /* 0x000fc40000000000 */
[----:B------:R-:W-:Y:S02]  /*11e0*/  IABS R59, R159 ;  /* 0x0000009f003b7213 */ /* 0x000fe40000000000 */
[----:B-1----:R-:W-:Y:S02]  /*11f0*/  IADD3 R5, R8, 0xffffffe, RZ ;  /* 0x0ffffffe08057810 */ /* 0x002fe40007ffe0ff */
[----:B------:R-:W-:Y:S02]  /*1200*/  IABS R8, R181 ;  /* 0x000000b500087213 */ /* 0x000fe40000000000 */
[----:B------:R-:W-:Y:S02]  /*1210*/  IABS R37, R170 ;  /* 0x000000aa00257213 */ /* 0x000fe40000000000 */
[----:B------:R-:W1:Y:S01]  /*1220*/  F2I.FTZ.U32.TRUNC.NTZ R5, R5 ;  /* 0x0000000500057305 */ /* 0x000e62000021f000 */
[----:B--2---:R-:W-:Y:S01]  /*1230*/  IADD3 R6, R9, 0xffffffe, RZ ;  /* 0x0ffffffe09067810 */ /* 0x004fe20007ffe0ff */
[----:B------:R-:W-:Y:S01]  /*1240*/  IMAD.SHL.U32 R9, R184, 0x2, RZ ;  /* 0x00000002b8097824 */ /* 0x000fe200078e00ff */
[----:B------:R-:W-:-:S02]  /*1250*/  IABS R65, R156 ;  /* 0x0000009c00417213 */ /* 0x000fc40000000000 */
[----:B------:R-:W-:Y:S02]  /*1260*/  IABS R43, R167 ;  /* 0x000000a7002b7213 */ /* 0x000fe40000000000 */
[----:B------:R-:W-:Y:S01]  /*1270*/  IABS R69, R154 ;  /* 0x0000009a00457213 */ /* 0x000fe20000000000 */
[----:B------:R2:W3:Y:S01]  /*1280*/  F2I.FTZ.U32.TRUNC.NTZ R7, R6 ;  /* 0x0000000600077305 */ /* 0x0004e2000021f000 */
[----:B------:R-:W-:Y:S02]  /*1290*/  IABS R47, R165 ;  /* 0x000000a5002f7213 */ /* 0x000fe40000000000 */
[----:B------:R-:W-:Y:S02]  /*12a0*/  IABS R75, R252 ;  /* 0x000000fc004b7213 */ /* 0x000fe40000000000 */
[----:B------:R-:W-:Y:S02]  /*12b0*/  IABS R53, R162 ;  /* 0x000000a200357213 */ /* 0x000fe40000000000 */
[----:B------:R-:W-:Y:S01]  /*12c0*/  IABS R79, R151 ;  /* 0x00000097004f7213 */ /* 0x000fe20000000000 */
[----:B-1----:R-:W-:Y:S01]  /*12d0*/  IMAD.MOV R11, RZ, RZ, -R5 ;  /* 0x000000ffff0b7224 */ /* 0x002fe200078e0a05 */
[----:B------:R-:W-:Y:S01]  /*12e0*/  IABS R57, R160 ;  /* 0x000000a000397213 */ /* 0x000fe20000000000 */
[----:B--2---:R-:W-:Y:S01]  /*12f0*/  IMAD.SHL.U32 R6, R3, 0x10, RZ ;  /* 0x0000001003067824 */ /* 0x004fe200078e00ff */
[----:B------:R-:W-:Y:S01]  /*1300*/  IABS R63, R157 ;  /* 0x0000009d003f7213 */ /* 0x000fe20000000000 */
[----:B------:R-:W-:Y:S01]  /*1310*/  IMAD R11, R11, R0, RZ ;  /* 0x000000000b0b7224 */ /* 0x000fe200078e02ff */
[----:B------:R-:W-:Y:S01]  /*1320*/  IABS R85, R148 ;  /* 0x0000009400557213 */ /* 0x000fe20000000000 */
[----:B------:R-:W-:Y:S01]  /*1330*/  IMAD.IADD R20, R21, 0x1, R6 ;  /* 0x0000000115147824 */ /* 0x000fe200078e0206 */
[----:B------:R-:W-:Y:S01]  /*1340*/  LOP3.LUT R3, R6, 0x30, R9, 0x78, !PT ;  /* 0x0000003006037812 */ /* 0x000fe200078e7809 */
[----:B------:R-:W-:Y:S01]  /*1350*/  IMAD.HI.U32 R4, R5, R11, R4 ;  /* 0x0000000b05047227 */ /* 0x000fe200078e0004 */
[----:B------:R-:W-:-:S02]  /*1360*/  IABS R11, R183 ;  /* 0x000000b7000b7213 */ /* 0x000fc40000000000 */
[----:B------:R-:W-:Y:S01]  /*1370*/  LOP3.LUT R20, R20, 0x10, R9, 0x78, !PT ;  /* 0x0000001014147812 */ /* 0x000fe200078e7809 */
[----:B---3--:R-:W-:Y:S01]  /*1380*/  IMAD.MOV R15, RZ, RZ, -R7 ;  /* 0x000000ffff0f7224 */ /* 0x008fe200078e0a07 */
[----:B------:R-:W-:Y:S01]  /*1390*/  IABS R67, R155 ;  /* 0x0000009b00437213 */ /* 0x000fe20000000000 */
[C---:B------:R-:W-:Y:S01]  /*13a0*/  IMAD.HI.U32 R5, R4.reuse, R11, RZ ;  /* 0x0000000b04057227 */ /* 0x040fe200078e00ff */
[----:B------:R-:W-:Y:S02]  /*13b0*/  IABS R89, R146 ;  /* 0x0000009200597213 */ /* 0x000fe40000000000 */
[----:B------:R-:W-:Y:S01]  /*13c0*/  IABS R73, R251 ;  /* 0x000000fb00497213 */ /* 0x000fe20000000000 */
[----:B------:R-:W-:Y:S01]  /*13d0*/  IMAD R15, R15, R2, RZ ;  /* 0x000000020f0f7224 */ /* 0x000fe200078e02ff */
[----:B------:R-:W-:Y:S01]  /*13e0*/  IABS R95, R143 ;  /* 0x0000008f005f7213 */ /* 0x000fe20000000000 */
[----:B------:R-:W-:Y:S01]  /*13f0*/  IMAD.MOV.U32 R6, RZ, RZ, RZ ;  /* 0x000000ffff067224 */ /* 0x000fe200078e00ff */
[----:B------:R-:W-:Y:S01]  /*1400*/  IABS R77, R152 ;  /* 0x00000098004d7213 */ /* 0x000fe20000000000 */
[----:B------:R-:W-:Y:S01]  /*1410*/  IMAD.MOV.U32 R9, RZ, RZ, R8 ;  /* 0x000000ffff097224 */ /* 0x000fe200078e0008 */
[----:B------:R-:W-:Y:S01]  /*1420*/  IABS R83, R149 ;  /* 0x0000009500537213 */ /* 0x000fe20000000000 */
[----:B------:R-:W-:Y:S01]  /*1430*/  IMAD.MOV R5, RZ, RZ, -R5 ;  /* 0x000000ffff057224 */ /* 0x000fe200078e0a05 */
[----:B------:R-:W-:Y:S01]  /*1440*/  IABS R99, R141 ;  /* 0x0000008d00637213 */ /* 0x000fe20000000000 */
[----:B------:R-:W-:Y:S01]  /*1450*/  IMAD.HI.U32 R8, R4, R13, RZ ;  /* 0x0000000d04087227 */ /* 0x000fe200078e00ff */
[----:B------:R-:W-:-:S02]  /*1460*/  IABS R87, R147 ;  /* 0x0000009300577213 */ /* 0x000fc40000000000 */
[----:B------:R-:W-:Y:S01]  /*1470*/  IABS R105, R136 ;  /* 0x0000008800697213 */ /* 0x000fe20000000000 */
[----:B------:R-:W-:Y:S01]  /*1480*/  IMAD.HI.U32 R6, R7, R15, R6 ;  /* 0x0000000f07067227 */ /* 0x000fe200078e0006 */
[----:B------:R-:W-:Y:S02]  /*1490*/  IABS R15, R179 ;  /* 0x000000b3000f7213 */ /* 0x000fe40000000000 */
[----:B------:R-:W-:Y:S01]  /*14a0*/  IABS R93, R144 ;  /* 0x00000090005d7213 */ /* 0x000fe20000000000 */
[----:B------:R-:W-:Y:S01]  /*14b0*/  IMAD.HI.U32 R7, R4, R9, RZ ;  /* 0x0000000904077227 */ /* 0x000fe200078e00ff */
[----:B------:R-:W-:Y:S02]  /*14c0*/  IABS R109, R132 ;  /* 0x00000084006d7213 */ /* 0x000fe40000000000 */
[----:B------:R-:W-:Y:S01]  /*14d0*/  IABS R97, R142 ;  /* 0x0000008e00617213 */ /* 0x000fe20000000000 */
[C---:B------:R-:W-:Y:S01]  /*14e0*/  IMAD R5, R0.reuse, R5, R11 ;  /* 0x0000000500057224 */ /* 0x040fe200078e020b */
[----:B------:R-:W-:Y:S01]  /*14f0*/  IABS R11, R180 ;  /* 0x000000b4000b7213 */ /* 0x000fe20000000000 */
[----:B------:R-:W-:Y:S01]  /*1500*/  IMAD.MOV R8, RZ, RZ, -R8 ;  /* 0x000000ffff087224 */ /* 0x000fe200078e0a08 */
[----:B------:R-:W-:Y:S01]  /*1510*/  IABS R103, R138 ;  /* 0x0000008a00677213 */ /* 0x000fe20000000000 */
[----:B------:R-:W-:Y:S01]  /*1520*/  IMAD.MOV R10, RZ, RZ, -R7 ;  /* 0x000000ffff0a7224 */ /* 0x000fe200078e0a07 */
[----:B------:R-:W-:Y:S01]  /*1530*/  IABS R115, R126 ;  /* 0x0000007e00737213 */ /* 0x000fe20000000000 */
[C---:B------:R-:W-:Y:S01]  /*1540*/  IMAD R7, R0.reuse, R8, R13 ;  /* 0x0000000800077224 */ /* 0x040fe200078e020d */
[----:B------:R-:W-:Y:S01]  /*1550*/  IABS R107, R134 ;  /* 0x00000086006b7213 */ /* 0x000fe20000000000 */
[----:B------:R-:W-:Y:S01]  /*1560*/  IMAD.MOV.U32 R13, RZ, RZ, R11 ;  /* 0x000000ffff0d7224 */ /* 0x000fe200078e000b */
[----:B------:R-:W-:Y:S01]  /*1570*/  IABS R119, R122 ;  /* 0x0000007a00777213 */ /* 0x000fe20000000000 */
[----:B------:R-:W-:Y:S01]  /*1580*/  IMAD R9, R0, R10, R9 ;  /* 0x0000000a00097224 */ /* 0x000fe200078e0209 */
[----:B------:R-:W-:Y:S01]  /*1590*/  IABS R113, R128 ;  /* 0x0000008000717213 */ /* 0x000fe20000000000 */
[----:B------:R-:W-:Y:S01]  /*15a0*/  IMAD.HI.U32 R8, R4, R13, RZ ;  /* 0x0000000d04087227 */ /* 0x000fe200078e00ff */
[----:B------:R-:W-:-:S02]  /*15b0*/  IABS R127, R116 ;  /* 0x00000074007f7213 */ /* 0x000fc40000000000 */
[----:B------:R-:W-:Y:S01]  /*15c0*/  IABS R117, R124 ;  /* 0x0000007c00757213 */ /* 0x000fe20000000000 */
[----:B------:R-:W-:Y:S01]  /*15d0*/  IMAD.HI.U32 R10, R4, R15, RZ ;  /* 0x0000000f040a7227 */ /* 0x000fe200078e00ff */
[----:B------:R-:W-:Y:S02]  /*15e0*/  IABS R125, R246 ;  /* 0x000000f6007d7213 */ /* 0x000fe40000000000 */
[----:B------:R-:W-:Y:S01]  /*15f0*/  ISETP.GT.U32.AND P2, PT, R0, R5, PT ;  /* 0x000000050000720c */ /* 0x000fe20003f44070 */
[----:B------:R-:W-:Y:S01]  /*1600*/  IMAD.HI.U32 R11, R4, R17, RZ ;  /* 0x00000011040b7227 */ /* 0x000fe200078e00ff */
[C---:B------:R-:W-:Y:S02]  /*1610*/  ISETP.GT.U32.AND P3, PT, R0.reuse, R7, PT ;  /* 0x000000070000720c */ /* 0x040fe40003f64070 */
[C---:B------:R-:W-:Y:S01]  /*1620*/  ISETP.GT.U32.AND P5, PT, R0.reuse, R9, PT ;  /* 0x000000090000720c */ /* 0x040fe20003fa4070 */
[----:B------:R-:W-:Y:S01]  /*1630*/  IMAD.MOV R12, RZ, RZ, -R8 ;  /* 0x000000ffff0c7224 */ /* 0x000fe200078e0a08 */
[----:B------:R-:W-:Y:S01]  /*1640*/  IABS R31, R173 ;  /* 0x000000ad001f7213 */ /* 0x000fe20000000000 */
[----:B------:R-:W-:Y:S01]  /*1650*/  IMAD.MOV R10, RZ, RZ, -R10 ;  /* 0x000000ffff0a7224 */ /* 0x000fe200078e0a0a */
[----:B------:R-:W-:Y:S01]  /*1660*/  IABS R41, R168 ;  /* 0x000000a800297213 */ /* 0x000fe20000000000 */
[----:B------:R-:W-:Y:S01]  /*1670*/  IMAD.MOV R14, RZ, RZ, -R11 ;  /* 0x000000ffff0e7224 */ /* 0x000fe200078e0a0b */
[----:B------:R-:W-:Y:S01]  /*1680*/  IABS R51, R163 ;  /* 0x000000a300337213 */ /* 0x000fe20000000000 */
[C---:B------:R-:W-:Y:S01]  /*1690*/  IMAD R11, R0.reuse, R12, R13 ;  /* 0x0000000c000b7224 */ /* 0x040fe200078e020d */
[----:B------:R-:W-:Y:S01]  /*16a0*/  IABS R61, R158 ;  /* 0x0000009e003d7213 */ /* 0x000fe20000000000 */
[----:B------:R-:W-:Y:S01]  /*16b0*/  IMAD R13, R0, R10, R15 ;  /* 0x0000000a000d7224 */ /* 0x000fe200078e020f */
[----:B------:R-:W-:Y:S01]  /*16c0*/  IABS R71, R153 ;  /* 0x0000009900477213 */ /* 0x000fe20000000000 */
[----:B------:R-:W-:Y:S01]  /*16d0*/  IMAD.HI.U32 R10, R4, R23, RZ ;  /* 0x00000017040a7227 */ /* 0x000fe200078e00ff */
[----:B------:R-:W-:-:S02]  /*16e0*/  ISETP.GT.U32.AND P4, PT, R0, R11, PT ;  /* 0x0000000b0000720c */ /* 0x000fc40003f84070 */
[----:B------:R-:W-:Y:S01]  /*16f0*/  ISETP.GT.U32.AND P0, PT, R0, R13, PT ;  /* 0x0000000d0000720c */ /* 0x000fe20003f04070 */
[----:B------:R-:W-:Y:S01]  /*1700*/  IMAD.MOV R10, RZ, RZ, -R10 ;  /* 0x000000ffff0a7224 */ /* 0x000fe200078e0a0a */
[----:B------:R-:W-:Y:S01]  /*1710*/  IABS R81, R150 ;  /* 0x0000009600517213 */ /* 0x000fe20000000000 */
[----:B------:R-:W-:Y:S01]  /*1720*/  IMAD.HI.U32 R8, R4, R19, RZ ;  /* 0x0000001304087227 */ /* 0x000fe200078e00ff */
[----:B------:R-:W-:Y:S02]  /*1730*/  IABS R91, R145 ;  /* 0x00000091005b7213 */ /* 0x000fe40000000000 */
[----:B------:R-:W-:Y:S01]  /*1740*/  IABS R101, R140 ;  /* 0x0000008c00657213 */ /* 0x000fe20000000000 */
[----:B------:R-:W-:Y:S01]  /*1750*/  IMAD R23, R0, R10, R23 ;  /* 0x0000000a00177224 */ /* 0x000fe200078e0217 */
[----:B------:R-:W-:Y:S01]  /*1760*/  IABS R111, R130 ;  /* 0x00000082006f7213 */ /* 0x000fe20000000000 */
[----:B------:R-:W-:Y:S01]  /*1770*/  IMAD.HI.U32 R10, R4, R27, RZ ;  /* 0x0000001b040a7227 */ /* 0x000fe200078e00ff */
[----:B------:R-:W-:-:S02]  /*1780*/  IABS R123, R118 ;  /* 0x00000076007b7213 */ /* 0x000fc40000000000 */
[----:B------:R-:W-:Y:S01]  /*1790*/  IABS R121, R120 ;  /* 0x0000007800797213 */ /* 0x000fe20000000000 */
[----:B------:R-:W-:Y:S01]  /*17a0*/  IMAD.MOV R10, RZ, RZ, -R10 ;  /* 0x000000ffff0a7224 */ /* 0x000fe200078e0a0a */
[----:B------:R-:W-:Y:S01]  /*17b0*/  IABS R129, R114 ;  /* 0x0000007200817213 */ /* 0x000fe20000000000 */
[----:B------:R-:W-:Y:S01]  /*17c0*/  IMAD.MOV R8, RZ, RZ, -R8 ;  /* 0x000000ffff087224 */ /* 0x000fe200078e0a08 */
[----:B------:R-:W-:Y:S01]  /*17d0*/  IABS R135, R110 ;  /* 0x0000006e00877213 */ /* 0x000fe20000000000 */
[----:B------:R-:W-:Y:S01]  /*17e0*/  IMAD R27, R0, R10, R27 ;  /* 0x0000000a001b7224 */ /* 0x000fe200078e021b */
[----:B------:R-:W-:Y:S01]  /*17f0*/  IABS R29, R104 ;  /* 0x00000068001d7213 */ /* 0x000fe20000000000 */
[----:B------:R-:W-:Y:S01]  /*1800*/  IMAD.HI.U32 R10, R4, R35, RZ ;  /* 0x00000023040a7227 */ /* 0x000fe200078e00ff */
[----:B------:R-:W-:Y:S02]  /*1810*/  IABS R131, R112 ;  /* 0x0000007000837213 */ /* 0x000fe40000000000 */
[----:B------:R-:W-:Y:S01]  /*1820*/  IABS R137, R108 ;  /* 0x0000006c00897213 */ /* 0x000fe20000000000 */
[----:B------:R-:W-:Y:S01]  /*1830*/  IMAD.MOV R10, RZ, RZ, -R10 ;  /* 0x000000ffff0a7224 */ /* 0x000fe200078e0a0a */
[----:B------:R-:W-:Y:S01]  /*1840*/  IABS R139, R106 ;  /* 0x0000006a008b7213 */ /* 0x000fe20000000000 */
[----:B------:R-:W-:Y:S01]  /*1850*/  IMAD R15, R0, R14, R17 ;  /* 0x0000000e000f7224 */ /* 0x000fe200078e0211 */
[----:B------:R-:W-:Y:S01]  /*1860*/  LOP3.LUT R20, R20, 0x400, R133, 0xf8, !PT ;  /* 0x0000040014147812 */ /* 0x000fe200078ef885 */
[----:B------:R-:W-:Y:S01]  /*1870*/  IMAD R35, R0, R10, R35 ;  /* 0x0000000a00237224 */ /* 0x000fe200078e0223 */
[----:B------:R-:W-:Y:S01]  /*1880*/  SHF.R.S32.HI R26, RZ, 0x6, R26 ;  /* 0x00000006ff1a7819 */ /* 0x000fe2000001141a */
[----:B------:R-:W-:Y:S01]  /*1890*/  IMAD.HI.U32 R10, R4, R39, RZ ;  /* 0x00000027040a7227 */ /* 0x000fe200078e00ff */
[----:B------:R-:W-:-:S03]  /*18a0*/  ISETP.GT.U32.AND P6, PT, R0, R15, PT ;  /* 0x0000000f0000720c */ /* 0x000fc60003fc4070 */
[----:B------:R-:W-:Y:S02]  /*18b0*/  IMAD.MOV R10, RZ, RZ, -R10 ;  /* 0x000000ffff0a7224 */ /* 0x000fe400078e0a0a */
[C---:B------:R-:W-:Y:S02]  /*18c0*/  IMAD R17, R0.reuse, R8, R19 ;  /* 0x0000000800117224 */ /* 0x040fe400078e0213 */
[----:B------:R-:W-:Y:S02]  /*18d0*/  IMAD R39, R0, R10, R39 ;  /* 0x0000000a00277224 */ /* 0x000fe400078e0227 */
[----:B------:R-:W-:-:S04]  /*18e0*/  IMAD.HI.U32 R10, R4, R45, RZ ;  /* 0x0000002d040a7227 */ /* 0x000fc800078e00ff */
[----:B------:R-:W-:Y:S02]  /*18f0*/  IMAD.MOV R10, RZ, RZ, -R10 ;  /* 0x000000ffff0a7224 */ /* 0x000fe400078e0a0a */
[----:B------:R-:W-:-:S04]  /*1900*/  IMAD.HI.U32 R8, R4, R25, RZ ;  /* 0x0000001904087227 */ /* 0x000fc800078e00ff */
[----:B------:R-:W-:Y:S02]  /*1910*/  IMAD R45, R0, R10, R45 ;  /* 0x0000000a002d7224 */ /* 0x000fe400078e022d */
[----:B------:R-:W-:-:S04]  /*1920*/  IMAD.HI.U32 R10, R4, R49, RZ ;  /* 0x00000031040a7227 */ /* 0x000fc800078e00ff */
[----:B------:R-:W-:Y:S02]  /*1930*/  IMAD.MOV R10, RZ, RZ, -R10 ;  /* 0x000000ffff0a7224 */ /* 0x000fe400078e0a0a */
[----:B------:R-:W-:Y:S02]  /*1940*/  IMAD.MOV R14, RZ, RZ, -R8 ;  /* 0x000000ffff0e7224 */ /* 0x000fe400078e0a08 */
        /* <DEDUP_REMOVED lines=8> */
[C---:B------:R-:W-:Y:S02]  /*19d0*/  IMAD R33, R0.reuse, R8, R33 ;  /* 0x0000000800217224 */ /* 0x040fe400078e0221 */
[----:B------:R-:W-:Y:S02]  /*19e0*/  IMAD R59, R0, R10, R59 ;  /* 0x0000000a003b7224 */ /* 0x000fe400078e023b */
[----:B------:R-:W-:-:S04]  /*19f0*/  IMAD.HI.U32 R8, R4, R37, RZ ;  /* 0x0000002504087227 */ /* 0x000fc800078e00ff */
[----:B------:R-:W-:-:S04]  /*1a00*/  IMAD.HI.U32 R10, R4, R65, RZ ;  /* 0x00000041040a7227 */ /* 0x000fc800078e00ff */
[----:B------:R-:W-:Y:S02]  /*1a10*/  IMAD R25, R0, R14, R25 ;  /* 0x0000000e00197224 */ /* 0x000fe400078e0219 */
[----:B------:R-:W-:Y:S02]  /*1a20*/  IMAD.MOV R14, RZ, RZ, -R8 ;  /* 0x000000ffff0e7224 */ /* 0x000fe400078e0a08 */
[----:B------:R-:W-:Y:S02]  /*1a30*/  IMAD.MOV R10, RZ, RZ, -R10 ;  /* 0x000000ffff0a7224 */ /* 0x000fe400078e0a0a */
[----:B------:R-:W-:-:S04]  /*1a40*/  IMAD.HI.U32 R8, R4, R43, RZ ;  /* 0x0000002b04087227 */ /* 0x000fc800078e00ff */
[----:B------:R-:W-:Y:S02]  /*1a50*/  IMAD R65, R0, R10, R65 ;  /* 0x0000000a00417224 */ /* 0x000fe400078e0241 */
[----:B------:R-:W-:Y:S02]  /*1a60*/  IMAD.MOV R8, RZ, RZ, -R8 ;  /* 0x000000ffff087224 */ /* 0x000fe400078e0a08 */
[----:B------:R-:W-:-:S04]  /*1a70*/  IMAD.HI.U32 R10, R4, R69, RZ ;  /* 0x00000045040a7227 */ /* 0x000fc800078e00ff */
[----:B------:R-:W-:Y:S02]  /*1a80*/  IMAD R43, R0, R8, R43 ;  /* 0x00000008002b7224 */ /* 0x000fe400078e022b */
[----:B------:R-:W-:Y:S02]  /*1a90*/  IMAD.MOV R10, RZ, RZ, -R10 ;  /* 0x000000ffff0a7224 */ /* 0x000fe400078e0a0a */
[----:B------:R-:W-:-:S04]  /*1aa0*/  IMAD.HI.U32 R8, R4, R47, RZ ;  /* 0x0000002f04087227 */ /* 0x000fc800078e00ff */
[C---:B------:R-:W-:Y:S02]  /*1ab0*/  IMAD R37, R0.reuse, R14, R37 ;  /* 0x0000000e00257224 */ /* 0x040fe400078e0225 */
[----:B------:R-:W-:Y:S02]  /*1ac0*/  IMAD R69, R0, R10, R69 ;  /* 0x0000000a00457224 */ /* 0x000fe400078e0245 */
[----:B------:R-:W-:Y:S02]  /*1ad0*/  IMAD.MOV R14, RZ, RZ, -R8 ;  /* 0x000000ffff0e7224 */ /* 0x000fe400078e0a08 */
[----:B------:R-:W-:-:S04]  /*1ae0*/  IMAD.HI.U32 R10, R4, R75, RZ ;  /* 0x0000004b040a7227 */ /* 0x000fc800078e00ff */
        /* <DEDUP_REMOVED lines=17> */
[C---:B------:R-:W-:Y:S02]  /*1c00*/  IMAD R85, R0.reuse, R10, R85 ;  /* 0x0000000a00557224 */ /* 0x040fe400078e0255 */
[----:B------:R-:W-:Y:S02]  /*1c10*/  IMAD R57, R0, R14, R57 ;  /* 0x0000000e00397224 */ /* 0x000fe400078e0239 */
[----:B------:R-:W-:-:S04]  /*1c20*/  IMAD.HI.U32 R10, R4, R89, RZ ;  /* 0x00000059040a7227 */ /* 0x000fc800078e00ff */
[----:B------:R-:W-:Y:S02]  /*1c30*/  IMAD.MOV R14, RZ, RZ, -R8 ;  /* 0x000000ffff0e7224 */ /* 0x000fe400078e0a08 */
[----:B------:R-:W-:-:S04]  /*1c40*/  IMAD.HI.U32 R8, R4, R73, RZ ;  /* 0x0000004904087227 */ /* 0x000fc800078e00ff */
[----:B------:R-:W-:Y:S02]  /*1c50*/  IMAD.MOV R10, RZ, RZ, -R10 ;  /* 0x000000ffff0a7224 */ /* 0x000fe400078e0a0a */
[----:B------:R-:W-:Y:S02]  /*1c60*/  IMAD.MOV R8, RZ, RZ, -R8 ;  /* 0x000000ffff087224 */ /* 0x000fe400078e0a08 */
[----:B------:R-:W-:Y:S02]  /*1c70*/  IMAD R89, R0, R10, R89 ;  /* 0x0000000a00597224 */ /* 0x000fe400078e0259 */
[----:B------:R-:W-:-:S04]  /*1c80*/  IMAD.HI.U32 R10, R4, R95, RZ ;  /* 0x0000005f040a7227 */ /* 0x000fc800078e00ff */
[----:B------:R-:W-:Y:S02]  /*1c90*/  IMAD R73, R0, R8, R73 ;  /* 0x0000000800497224 */ /* 0x000fe400078e0249 */
[----:B------:R-:W-:-:S04]  /*1ca0*/  IMAD.HI.U32 R8, R4, R77, RZ ;  /* 0x0000004d04087227 */ /* 0x000fc800078e00ff */
[----:B------:R-:W-:Y:S02]  /*1cb0*/  IMAD.MOV R10, RZ, RZ, -R10 ;  /* 0x000000ffff0a7224 */ /* 0x000fe400078e0a0a */
[----:B------:R-:W-:Y:S02]  /*1cc0*/  IMAD R67, R0, R14, R67 ;  /* 0x0000000e00437224 */ /* 0x000fe400078e0243 */
        /* <DEDUP_REMOVED lines=8> */
[----:B------:R-:W-:Y:S02]  /*1d50*/  IMAD R99, R0, R10, R99 ;  /* 0x0000000a00637224 */ /* 0x000fe400078e0263 */
[----:B------:R-:W-:-:S04]  /*1d60*/  IMAD.HI.U32 R10, R4, R105, RZ ;  /* 0x00000069040a7227 */ /* 0x000fc800078e00ff */
[----:B------:R-:W-:Y:S02]  /*1d70*/  IMAD R77, R0, R14, R77 ;  /* 0x0000000e004d7224 */ /* 0x000fe400078e024d */
        /* <DEDUP_REMOVED lines=30> */
[C---:B------:R-:W-:Y:S02]  /*1f60*/  IMAD R107, R0.reuse, R14, R107 ;  /* 0x0000000e006b7224 */ /* 0x040fe400078e026b */
[----:B------:R-:W-:Y:S02]  /*1f70*/  IMAD.MOV R14, RZ, RZ, -R8 ;  /* 0x000000ffff0e7224 */ /* 0x000fe400078e0a08 */
[----:B------:R-:W-:Y:S02]  /*1f80*/  IMAD R127, R0, R10, R127 ;  /* 0x0000000a007f7224 */ /* 0x000fe400078e027f */
[----:B------:R-:W-:-:S04]  /*1f90*/  IMAD.HI.U32 R10, R4, R125, RZ ;  /* 0x0000007d040a7227 */ /* 0x000fc800078e00ff */
[C---:B------:R-:W-:Y:S02]  /*1fa0*/  IMAD R117, R0.reuse, R14, R117 ;  /* 0x0000000e00757224 */ /* 0x040fe400078e0275 */
[----:B------:R-:W-:Y:S02]  /*1fb0*/  IMAD.MOV R14, RZ, RZ, -R10 ;  /* 0x000000ffff0e7224 */ /* 0x000fe400078e0a0a */
[--C-:B------:R-:W-:Y:S01]  /*1fc0*/  @!P2 IMAD.IADD R5, R5, 0x1, -R0.reuse ;  /* 0x000000010505a824 */ /* 0x100fe200078e0a00 */
[C---:B------:R-:W-:Y:S01]  /*1fd0*/  ISETP.GT.U32.AND P2, PT, R0.reuse, R23, PT ;  /* 0x000000170000720c */ /* 0x040fe20003f44070 */
[C---:B------:R-:W-:Y:S02]  /*1fe0*/  IMAD R125, R0.reuse, R14, R125 ;  /* 0x0000000e007d7224 */ /* 0x040fe400078e027d */
[--C-:B------:R-:W-:Y:S01]  /*1ff0*/  @!P3 IMAD.IADD R7, R7, 0x1, -R0.reuse ;  /* 0x000000010707b824 */ /* 0x100fe200078e0a00 */
[C---:B------:R-:W-:Y:S01]  /*2000*/  ISETP.GT.U32.AND P3, PT, R0.reuse, R25, PT ;  /* 0x000000190000720c */ /* 0x040fe20003f64070 */
[----:B------:R-:W-:Y:S01]  /*2010*/  @!P0 IMAD.IADD R13, R13, 0x1, -R0 ;  /* 0x000000010d0d8824 */ /* 0x000fe200078e0a00 */
[----:B------:R-:W-:Y:S01]  /*2020*/  ISETP.GT.U32.AND P1, PT, R0, R125, PT ;  /* 0x0000007d0000720c */ /* 0x000fe20003f24070 */
[----:B------:R-:W-:Y:S01]  /*2030*/  IMAD.HI.U32 R12, R4, R31, RZ ;  /* 0x0000001f040c7227 */ /* 0x000fe200078e00ff */
[----:B------:R-:W-:-:S03]  /*2040*/  ISETP.GT.U32.AND P0, PT, R0, R33, PT ;  /* 0x000000210000720c */ /* 0x000fc60003f04070 */
[----:B------:R-:W-:Y:S02]  /*2050*/  IMAD.MOV R12, RZ, RZ, -R12 ;  /* 0x000000ffff0c7224 */ /* 0x000fe400078e0a0c */
[--C-:B------:R-:W-:Y:S01]  /*2060*/  @!P2 IMAD.IADD R23, R23, 0x1, -R0.reuse ;  /* 0x000000011717a824 */ /* 0x100fe200078e0a00 */
[C---:B------:R-:W-:Y:S01]  /*2070*/  ISETP.GT.U32.AND P2, PT, R0.reuse, R7, PT ;  /* 0x000000070000720c */ /* 0x040fe20003f44070 */
[--C-:B------:R-:W-:Y:S01]  /*2080*/  @!P5 IMAD.IADD R9, R9, 0x1, -R0.reuse ;  /* 0x000000010909d824 */ /* 0x100fe200078e0a00 */
[C---:B------:R-:W-:Y:S01]  /*2090*/  ISETP.GT.U32.AND P5, PT, R0.reuse, R27, PT ;  /* 0x0000001b0000720c */ /* 0x040fe20003fa4070 */
[C---:B------:R-:W-:Y:S02]  /*20a0*/  IMAD R31, R0.reuse, R12, R31 ;  /* 0x0000000c001f7224 */ /* 0x040fe400078e021f */
[--C-:B------:R-:W-:Y:S01]  /*20b0*/  @!P1 IMAD.IADD R125, R125, 0x1, -R0.reuse ;  /* 0x000000017d7d9824 */ /* 0x100fe200078e0a00 */
[----:B------:R-:W-:Y:S01]  /*20c0*/  ISETP.GT.U32.AND P1, PT, R0, R17, PT ;  /* 0x000000110000720c */ /* 0x000fe20003f24070 */
[----:B------:R-:W-:-:S02]  /*20d0*/  @!P6 IMAD.IADD R15, R15, 0x1, -R0 ;  /* 0x000000010f0fe824 */ /* 0x000fc400078e0a00 */
[--C-:B------:R-:W-:Y:S01]  /*20e0*/  @!P3 IMAD.IADD R25, R25, 0x1, -R0.reuse ;  /* 0x000000011919b824 */ /* 0x100fe200078e0a00 */
[C---:B------:R-:W-:Y:S01]  /*20f0*/  ISETP.GT.U32.AND P3, PT, R0.reuse, R9, PT ;  /* 0x000000090000720c */ /* 0x040fe20003f64070 */
        /* <DEDUP_REMOVED lines=8> */
[----:B------:R-:W-:Y:S01]  /*2180*/  @!P1 IMAD.IADD R17, R17, 0x1, -R0 ;  /* 0x0000000111119824 */ /* 0x000fe200078e0a00 */
[----:B------:R-:W-:Y:S01]  /*2190*/  ISETP.GT.U32.AND P1, PT, R0, R5, PT ;  /* 0x000000050000720c */ /* 0x000fe20003f24070 */
[----:B------:R-:W-:Y:S01]  /*21a0*/  IMAD.HI.U32 R12, R4, R41, RZ ;  /* 0x00000029040c7227 */ /* 0x000fe200078e00ff */
[----:B------:R-:W-:-:S03]  /*21b0*/  ISETP.GT.U32.AND P6, PT, R0, R125, PT ;  /* 0x0000007d0000720c */ /* 0x000fc60003fc4070 */
        /* <DEDUP_REMOVED lines=10> */
[----:B------:R-:W-:-:S02]  /*2260*/  IMAD.MOV R12, RZ, RZ, -R12 ;  /* 0x000000ffff0c7224 */ /* 0x000fc400078e0a0c */
[--C-:B------:R-:W-:Y:S01]  /*2270*/  @!P5 IMAD.IADD R11, R11, 0x1, -R0.reuse ;  /* 0x000000010b0bd824 */ /* 0x100fe200078e0a00 */
[C---:B------:R-:W-:Y:S01]  /*2280*/  ISETP.GT.U32.AND P5, PT, R0.reuse, R27, PT ;  /* 0x0000001b0000720c */ /* 0x040fe20003fa4070 */
[----:B------:R-:W-:Y:S02]  /*2290*/  IMAD R41, R0, R12, R41 ;  /* 0x0000000c00297224 */ /* 0x000fe400078e0229 */
[----:B------:R-:W-:Y:S02]  /*22a0*/  @!P3 IMAD.IADD R25, R25, 0x1, -R0 ;  /* 0x000000011919b824 */ /* 0x000fe400078e0a00 */
        /* <DEDUP_REMOVED lines=8> */
[----:B------:R-:W-:Y:S01]  /*2330*/  @!P2 IMAD.IADD R39, R39, 0x1, -R0 ;  /* 0x000000012727a824 */ /* 0x000fe200078e0a00 */
[C---:B------:R-:W-:Y:S01]  /*2340*/  ISETP.GT.U32.AND P2, PT, R0.reuse, R53, PT ;  /* 0x000000350000720c */ /* 0x040fe20003f44070 */
[----:B------:R-:W-:Y:S02]  /*2350*/  IMAD.MOV R12, RZ, RZ, -R12 ;  /* 0x000000ffff0c7224 */ /* 0x000fe400078e0a0c */
[----:B------:R-:W-:Y:S01]  /*2360*/  @!P5 IMAD.IADD R27, R27, 0x1, -R0 ;  /* 0x000000011b1bd824 */ /* 0x000fe200078e0a00 */
[C---:B------:R-:W-:Y:S01]  /*2370*/  ISETP.GT.U32.AND P5, PT, R0.reuse, R43, PT ;  /* 0x0000002b0000720c */ /* 0x040fe20003fa4070 */
[----:B------:R-:W-:-:S02]  /*2380*/  IMAD R51, R0, R12, R51 ;  /* 0x0000000c00337224 */ /* 0x000fc400078e0233 */
        /* <DEDUP_REMOVED lines=20> */
[----:B------:R-:W-:-:S04]  /*24d0*/  IMAD.HI.U32 R12, R4, R61, RZ ;  /* 0x0000003d040c7227 */ /* 0x000fc800078e00ff */
        /* <DEDUP_REMOVED lines=18> */
[--C-:B------:R-:W-:Y:S01]  /*2600*/  @!P4 IMAD.IADD R59, R59, 0x1, -R0.reuse ;  /* 0x000000013b3bc824 */ /* 0x100fe200078e0a00 */
[C---:B------:R-:W-:Y:S01]  /*2610*/  ISETP.GT.U32.AND P4, PT, R0.reuse, R47, PT ;  /* 0x0000002f0000720c */ /* 0x040fe20003f84070 */
[--C-:B------:R-:W-:Y:S01]  /*2620*/  @!P0 IMAD.IADD R49, R49, 0x1, -R0.reuse ;  /* 0x0000000131318824 */ /* 0x100fe200078e0a00 */
[C---:B------:R-:W-:Y:S01]  /*2630*/  ISETP.GT.U32.AND P0, PT, R0.reuse, R63, PT ;  /* 0x0000003f0000720c */ /* 0x040fe20003f04070 */
[----:B------:R-:W-:Y:S01]  /*2640*/  @!P2 IMAD.IADD R53, R53, 0x1, -R0 ;  /* 0x000000013535a824 */ /* 0x000fe200078e0a00 */
[C---:B------:R-:W-:Y:S01]  /*2650*/  ISETP.GT.U32.AND P2, PT, R0.reuse, R67, PT ;  /* 0x000000430000720c */ /* 0x040fe20003f44070 */
[----:B------:R-:W-:-:S02]  /*2660*/  IMAD R71, R0, R12, R71 ;  /* 0x0000000c00477224 */ /* 0x000fc400078e0247 */
[----:B------:R-:W-:-:S04]  /*2670*/  IMAD.HI.U32 R12, R4, R81, RZ ;  /* 0x00000051040c7227 */ /* 0x000fc800078e00ff */
[----:B------:R-:W-:Y:S02]  /*2680*/  IMAD.MOV R12, RZ, RZ, -R12 ;  /* 0x000000ffff0c7224 */ /* 0x000fe400078e0a0c */
[--C-:B------:R-:W-:Y:S01]  /*2690*/  @!P5 IMAD.IADD R45, R45, 0x1, -R0.reuse ;  /* 0x000000012d2dd824 */ /* 0x100fe200078e0a00 */
[C---:B------:R-:W-:Y:S01]  /*26a0*/  ISETP.GT.U32.AND P5, PT, R0.reuse, R57, PT ;  /* 0x000000390000720c */ /* 0x040fe20003fa4070 */
[C---:B------:R-:W-:Y:S02]  /*26b0*/  IMAD R81, R0.reuse, R12, R81 ;  /* 0x0000000c00517224 */ /* 0x040fe400078e0251 */
        /* <DEDUP_REMOVED lines=106> */
[----:B------:R-:W-:-:S04]  /*2d60*/  IMAD.HI.U32 R12, R4, R121, RZ ;  /* 0x00000079040c7227 */ /* 0x000fc800078e00ff */
[----:B------:R-:W-:Y:S02]  /*2d70*/  IMAD.MOV R8, RZ, RZ, -R8 ;  /* 0x000000ffff087224 */ /* 0x000fe400078e0a08 */
[----:B------:R-:W-:Y:S02]  /*2d80*/  IMAD.MOV R12, RZ, RZ, -R12 ;  /* 0x000000ffff0c7224 */ /* 0x000fe400078e0a0c */
[C---:B------:R-:W-:Y:S02]  /*2d90*/  IMAD R123, R0.reuse, R8, R123 ;  /* 0x00000008007b7224 */ /* 0x040fe400078e027b */
[--C-:B------:R-:W-:Y:S01]  /*2da0*/  @!P5 IMAD.IADD R89, R89, 0x1, -R0.reuse ;  /* 0x000000015959d824 */ /* 0x100fe200078e0a00 */
[C---:B------:R-:W-:Y:S01]  /*2db0*/  ISETP.GT.U32.AND P5, PT, R0.reuse, R103, PT ;  /* 0x000000670000720c */ /* 0x040fe20003fa4070 */
[----:B------:R-:W-:Y:S01]  /*2dc0*/  @!P6 IMAD.IADD R91, R91, 0x1, -R0 ;  /* 0x000000015b5be824 */ /* 0x000fe200078e0a00 */
[----:B------:R-:W-:Y:S01]  /*2dd0*/  ISETP.GT.U32.AND P6, PT, R0, R109, PT ;  /* 0x0000006d0000720c */ /* 0x000fe20003fc4070 */
[----:B------:R-:W-:-:S04]  /*2de0*/  IMAD.HI.U32 R8, R4, R129, RZ ;  /* 0x0000008104087227 */ /* 0x000fc800078e00ff */
[--C-:B------:R-:W-:Y:S01]  /*2df0*/  @!P1 IMAD.IADD R95, R95, 0x1, -R0.reuse ;  /* 0x000000015f5f9824 */ /* 0x100fe200078e0a00 */
[C---:B------:R-:W-:Y:S01]  /*2e00*/  ISETP.GT.U32.AND P1, PT, R0.reuse, R107, PT ;  /* 0x0000006b0000720c */ /* 0x040fe20003f24070 */
[C---:B------:R-:W-:Y:S02]  /*2e10*/  IMAD R121, R0.reuse, R12, R121 ;  /* 0x0000000c00797224 */ /* 0x040fe400078e0279 */
[--C-:B------:R-:W-:Y:S01]  /*2e20*/  @!P4 IMAD.IADD R101, R101, 0x1, -R0.reuse ;  /* 0x000000016565c824 */ /* 0x100fe200078e0a00 */
[C---:B------:R-:W-:Y:S01]  /*2e30*/  ISETP.GT.U32.AND P4, PT, R0.reuse, R115, PT ;  /* 0x000000730000720c */ /* 0x040fe20003f84070 */
[--C-:B------:R-:W-:Y:S01]  /*2e40*/  @!P0 IMAD.IADD R105, R105, 0x1, -R0.reuse ;  /* 0x0000000169698824 */ /* 0x100fe200078e0a00 */
[C---:B------:R-:W-:Y:S01]  /*2e50*/  ISETP.GT.U32.AND P0, PT, R0.reuse, R119, PT ;  /* 0x000000770000720c */ /* 0x040fe20003f04070 */
[----:B------:R-:W-:Y:S01]  /*2e60*/  @!P2 IMAD.IADD R111, R111, 0x1, -R0 ;  /* 0x000000016f6fa824 */ /* 0x000fe200078e0a00 */
[----:B------:R-:W-:Y:S01]  /*2e70*/  ISETP.GT.U32.AND P2, PT, R0, R127, PT ;  /* 0x0000007f0000720c */ /* 0x000fe20003f44070 */
[----:B------:R-:W-:-:S02]  /*2e80*/  IMAD.MOV R12, RZ, RZ, -R8 ;  /* 0x000000ffff0c7224 */ /* 0x000fc400078e0a08 */
[----:B------:R-:W-:-:S04]  /*2e90*/  IMAD.HI.U32 R8, R4, R135, RZ ;  /* 0x0000008704087227 */ /* 0x000fc800078e00ff */
[----:B------:R-:W-:-:S04]  /*2ea0*/  IMAD.HI.U32 R6, R6, R29, RZ ;  /* 0x0000001d06067227 */ /* 0x000fc800078e00ff */
[----:B------:R-:W-:Y:S02]  /*2eb0*/  IMAD.MOV R8, RZ, RZ, -R8 ;  /* 0x000000ffff087224 */ /* 0x000fe400078e0a08 */
[----:B------:R-:W-:Y:S02]  /*2ec0*/  IMAD.MOV R6, RZ, RZ, -R6 ;  /* 0x000000ffff067224 */ /* 0x000fe400078e0a06 */
[----:B------:R-:W-:-:S04]  /*2ed0*/  IMAD.HI.U32 R10, R4, R131, RZ ;  /* 0x00000083040a7227 */ /* 0x000fc800078e00ff */
[C---:B------:R-:W-:Y:S02]  /*2ee0*/  IMAD R129, R0.reuse, R12, R129 ;  /* 0x0000000c00817224 */ /* 0x040fe400078e0281 */
[----:B------:R-:W-:Y:S02]  /*2ef0*/  IMAD R135, R0, R8, R135 ;  /* 0x0000000800877224 */ /* 0x000fe400078e0287 */
[----:B------:R-:W-:Y:S01]  /*2f00*/  IMAD R29, R2, R6, R29 ;  /* 0x00000006021d7224 */ /* 0x000fe200078e021d */
[----:B------:R-:W-:Y:S01]  /*2f10*/  LOP3.LUT R6, R3, 0xc00, R250, 0xf8, !PT ;  /* 0x00000c0003067812 */ /* 0x000fe200078ef8fa */
        /* <DEDUP_REMOVED lines=8> */
[----:B------:R-:W-:Y:S01]  /*2fa0*/  IMAD.MOV R14, RZ, RZ, -R10 ;  /* 0x000000ffff0e7224 */ /* 0x000fe200078e0a0a */
[----:B------:R-:W-:Y:S01]  /*2fb0*/  LOP3.LUT R21, R6, R21, RZ, 0xfc, !PT ;  /* 0x0000001506157212 */ /* 0x000fe200078efcff */
[----:B------:R-:W-:-:S04]  /*2fc0*/  IMAD.HI.U32 R10, R4, R137, RZ ;  /* 0x00000089040a7227 */ /* 0x000fc800078e00ff */
[--C-:B------:R-:W-:Y:S01]  /*2fd0*/  @!P4 IMAD.IADD R115, R115, 0x1, -R0.reuse ;  /* 0x000000017373c824 */ /* 0x100fe200078e0a00 */
[C---:B------:R-:W-:Y:S01]  /*2fe0*/  ISETP.GT.U32.AND P4, PT, R0.reuse, R129, PT ;  /* 0x000000810000720c */ /* 0x040fe20003f84070 */
[--C-:B------:R-:W-:Y:S01]  /*2ff0*/  @!P0 IMAD.IADD R119, R119, 0x1, -R0.reuse ;  /* 0x0000000177778824 */ /* 0x100fe200078e0a00 */
[----:B------:R-:W-:Y:S01]  /*3000*/  ISETP.GT.U32.AND P0, PT, R0, R135, PT ;  /* 0x000000870000720c */ /* 0x000fe20003f04070 */
[----:B------:R-:W-:Y:S01]  /*3010*/  @!P2 IMAD.IADD R127, R127, 0x1, -R0 ;  /* 0x000000017f7fa824 */ /* 0x000fe200078e0a00 */
[----:B------:R-:W-:Y:S01]  /*3020*/  ISETP.GT.U32.AND P2, PT, R2, R29, PT ;  /* 0x0000001d0200720c */ /* 0x000fe20003f44070 */
[----:B------:R-:W-:Y:S02]  /*3030*/  IMAD.MOV R10, RZ, RZ, -R10 ;  /* 0x000000ffff0a7224 */ /* 0x000fe400078e0a0a */
[C---:B------:R-:W-:Y:S02]  /*3040*/  IMAD R131, R0.reuse, R14, R131 ;  /* 0x0000000e00837224 */ /* 0x040fe400078e0283 */
[----:B------:R-:W-:-:S02]  /*3050*/  IMAD R137, R0, R10, R137 ;  /* 0x0000000a00897224 */ /* 0x000fc400078e0289 */
[--C-:B------:R-:W-:Y:S01]  /*3060*/  @!P3 IMAD.IADD R113, R113, 0x1, -R0.reuse ;  /* 0x000000017171b824 */ /* 0x100fe200078e0a00 */
[----:B------:R-:W-:Y:S01]  /*3070*/  LOP3.LUT P3, RZ, R184, 0x40, RZ, 0xc0, !PT ;  /* 0x00000040b8ff7812 */ /* 0x000fe2000786c0ff */
[--C-:B------:R-:W-:Y:S01]  /*3080*/  @!P5 IMAD.IADD R117, R117, 0x1, -R0.reuse ;  /* 0x000000017575d824 */ /* 0x100fe200078e0a00 */
[C---:B------:R-:W-:Y:S01]  /*3090*/  ISETP.GT.U32.AND P5, PT, R0.reuse, R131, PT ;  /* 0x000000830000720c */ /* 0x040fe20003fa4070 */
[--C-:B------:R-:W-:Y:S02]  /*30a0*/  @!P6 IMAD.IADD R123, R123, 0x1, -R0.reuse ;  /* 0x000000017b7be824 */ /* 0x100fe400078e0a00 */
[--C-:B------:R-:W-:Y:S01]  /*30b0*/  @!P1 IMAD.IADD R121, R121, 0x1, -R0.reuse ;  /* 0x0000000179799824 */ /* 0x100fe200078e0a00 */
[C---:B------:R-:W-:Y:S01]  /*30c0*/  ISETP.GT.U32.AND P1, PT, R0.reuse, R137, PT ;  /* 0x000000890000720c */ /* 0x040fe20003f24070 */
[--C-:B------:R-:W-:Y:S01]  /*30d0*/  @!P4 IMAD.IADD R129, R129, 0x1, -R0.reuse ;  /* 0x000000018181c824 */ /* 0x100fe200078e0a00 */
[C---:B------:R-:W-:Y:S01]  /*30e0*/  ISETP.GT.U32.AND P4, PT, R0.reuse, R113, PT ;  /* 0x000000710000720c */ /* 0x040fe20003f84070 */
[----:B------:R-:W-:Y:S01]  /*30f0*/  @!P0 IMAD.IADD R135, R135, 0x1, -R0 ;  /* 0x0000000187878824 */ /* 0x000fe200078e0a00 */
        /* <DEDUP_REMOVED lines=9> */
[C---:B------:R-:W-:Y:S01]  /*3190*/  IMAD R139, R0.reuse, R4, R139 ;  /* 0x00000004008b7224 */ /* 0x040fe200078e028b */
[----:B------:R-:W-:Y:S01]  /*31a0*/  SEL R4, RZ, 0x90, !P3 ;  /* 0x00000090ff047807 */ /* 0x000fe20005800000 */
[--C-:B------:R-:W-:Y:S01]  /*31b0*/  @!P4 IMAD.IADD R113, R113, 0x1, -R0.reuse ;  /* 0x000000017171c824 */ /* 0x100fe200078e0a00 */
[C---:B------:R-:W-:Y:S01]  /*31c0*/  ISETP.GT.U32.AND P3, PT, R0.reuse, R127, PT ;  /* 0x0000007f0000720c */ /* 0x040fe20003f64070 */
[--C-:B------:R-:W-:Y:S01]  /*31d0*/  @!P0 IMAD.IADD R117, R117, 0x1, -R0.reuse ;  /* 0x0000000175758824 */ /* 0x100fe200078e0a00 */
[C---:B------:R-:W-:Y:S01]  /*31e0*/  ISETP.GT.U32.AND P4, PT, R0.reuse, R129, PT ;  /* 0x000000810000720c */ /* 0x040fe20003f84070 */
[--C-:B------:R-:W-:Y:S01]  /*31f0*/  @!P2 IMAD.IADD R123, R123, 0x1, -R0.reuse ;  /* 0x000000017b7ba824 */ /* 0x100fe200078e0a00 */
[----:B------:R-:W-:Y:S01]  /*3200*/  ISETP.GT.U32.AND P0, PT, R0, R131, PT ;  /* 0x000000830000720c */ /* 0x000fe20003f04070 */
[----:B------:R-:W-:Y:S01]  /*3210*/  IMAD.MOV.U32 R3, RZ, RZ, R13 ;  /* 0x000000ffff037224 */ /* 0x000fe200078e000d */
[----:B------:R-:W-:Y:S01]  /*3220*/  ISETP.GT.U32.AND P2, PT, R2, R29, PT ;  /* 0x0000001d0200720c */ /* 0x000fe20003f44070 */
[--C-:B------:R-:W-:Y:S01]  /*3230*/  @!P5 IMAD.IADD R115, R115, 0x1, -R0.reuse ;  /* 0x000000017373d824 */ /* 0x100fe200078e0a00 */
[C---:B------:R-:W-:Y:S01]  /*3240*/  ISETP.GT.U32.AND P5, PT, R0.reuse, R137, PT ;  /* 0x000000890000720c */ /* 0x040fe20003fa4070 */
[--C-:B------:R-:W-:Y:S01]  /*3250*/  @!P1 IMAD.IADD R119, R119, 0x1, -R0.reuse ;  /* 0x0000000177779824 */ /* 0x100fe200078e0a00 */
[----:B------:R-:W-:Y:S01]  /*3260*/  ISETP.GT.U32.AND P1, PT, R0, R135, PT ;  /* 0x000000870000720c */ /* 0x000fe20003f24070 */
[----:B------:R-:W-:Y:S01]  /*3270*/  IMAD.SHL.U32 R19, R24, 0x2, RZ ;  /* 0x0000000218137824 */ /* 0x000fe200078e00ff */
[----:B------:R-:W-:Y:S01]  /*3280*/  ISETP.GT.U32.AND P6, PT, R0, R139, PT ;  /* 0x0000008b0000720c */ /* 0x000fe20003fc4070 */
[--C-:B------:R-:W-:Y:S01]  /*3290*/  @!P3 IMAD.IADD R127, R127, 0x1, -R0.reuse ;  /* 0x000000017f7fb824 */ /* 0x100fe200078e0a00 */
[----:B------:R-:W-:Y:S01]  /*32a0*/  ISETP.GE.AND P3, PT, R183, RZ, PT ;  /* 0x000000ffb700720c */ /* 0x000fe20003f66270 */
[--C-:B------:R-:W-:Y:S01]  /*32b0*/  @!P4 IMAD.IADD R129, R129, 0x1, -R0.reuse ;  /* 0x000000018181c824 */ /* 0x100fe200078e0a00 */
[----:B------:R-:W-:Y:S01]  /*32c0*/  ISETP.GE.AND P4, PT, R182, RZ, PT ;  /* 0x000000ffb600720c */ /* 0x000fe20003f86270 */
[----:B------:R-:W-:Y:S01]  /*32d0*/  @!P0 IMAD.IADD R131, R131, 0x1, -R0 ;  /* 0x0000000183838824 */ /* 0x000fe200078e0a00 */
[----:B------:R-:W-:Y:S01]  /*32e0*/  ISETP.GE.AND P0, PT, R181, RZ, PT ;  /* 0x000000ffb500720c */ /* 0x000fe20003f06270 */
[----:B------:R-:W-:Y:S01]  /*32f0*/  @!P2 IMAD.IADD R29, R29, 0x1, -R2 ;  /* 0x000000011d1da824 */ /* 0x000fe200078e0a02 */
[----:B------:R-:W-:Y:S01]  /*3300*/  ISETP.GE.AND P2, PT, R180, RZ, PT ;  /* 0x000000ffb400720c */ /* 0x000fe20003f46270 */
[--C-:B------:R-:W-:Y:S01]  /*3310*/  @!P5 IMAD.IADD R137, R137, 0x1, -R0.reuse ;  /* 0x000000018989d824 */ /* 0x100fe200078e0a00 */
[----:B------:R-:W-:Y:S01]  /*3320*/  ISETP.GE.AND P5, PT, R178, RZ, PT ;  /* 0x000000ffb200720c */ /* 0x000fe20003fa6270 */
[--C-:B------:R-:W-:Y:S01]  /*3330*/  @!P1 IMAD.IADD R135, R135, 0x1, -R0.reuse ;  /* 0x0000000187879824 */ /* 0x100fe200078e0a00 */
[----:B------:R-:W-:Y:S01]  /*3340*/  ISETP.GE.AND P1, PT, R179, RZ, PT ;  /* 0x000000ffb300720c */ /* 0x000fe20003f26270 */
[--C-:B------:R-:W-:Y:S01]  /*3350*/  @!P6 IMAD.IADD R139, R139, 0x1, -R0.reuse ;  /* 0x000000018b8be824 */ /* 0x100fe200078e0a00 */
[----:B------:R-:W-:Y:S01]  /*3360*/  ISETP.GT.U32.AND P6, PT, R0, R121, PT ;  /* 0x000000790000720c */ /* 0x000fe20003fc4070 */
[----:B------:R-:W-:Y:S01]  /*3370*/  @!P3 IMAD.MOV R5, RZ, RZ, -R5 ;  /* 0x000000ffff05b224 */ /* 0x000fe200078e0a05 */
[----:B------:R-:W-:Y:S01]  /*3380*/  ISETP.GE.AND P3, PT, R177, RZ, PT ;  /* 0x000000ffb100720c */ /* 0x000fe20003f66270 */
        /* <DEDUP_REMOVED lines=24> */
[----:B------:R-:W-:Y:S01]  /*3510*/  IMAD.MOV.U32 R133, RZ, RZ, R129 ;  /* 0x000000ffff857224 */ /* 0x000fe200078e0081 */
[----:B------:R-:W-:Y:S01]  /*3520*/  LOP3.LUT R2, RZ, c[0x0][0x17c], RZ, 0x33, !PT ;  /* 0x00005f00ff027a12 */ /* 0x000fe200078e33ff */
        /* <DEDUP_REMOVED lines=12> */
[----:B------:R-:W-:Y:S01]  /*35f0*/  @!P6 IMAD.IADD R139, R139, 0x1, -R0 ;  /* 0x000000018b8be824 */ /* 0x000fe200078e0a00 */
[----:B------:R-:W-:Y:S01]  /*3600*/  LOP3.LUT R19, R4, R19, RZ, 0x3c, !PT ;  /* 0x0000001304137212 */ /* 0x000fe200078e3cff */
        /* <DEDUP_REMOVED lines=13> */
[----:B------:R-:W-:Y:S01]  /*36e0*/  LOP3.LUT R249, R19, 0x20, RZ, 0x3c, !PT ;  /* 0x0000002013f97812 */ /* 0x000fe200078e3cff */
        /* <DEDUP_REMOVED lines=25> */
[----:B------:R-:W-:-:S02]  /*3880*/  ISETP.GE.AND P1, PT, R145, RZ, PT ;  /* 0x000000ff9100720c */ /* 0x000fc40003f26270 */
        /* <DEDUP_REMOVED lines=12> */
[----:B------:R-:W-:-:S03]  /*3950*/  ISETP.GE.AND P1, PT, R138, RZ, PT ;  /* 0x000000ff8a00720c */ /* 0x000fc60003f26270 */
        /* <DEDUP_REMOVED lines=32> */
[----:B------:R-:W-:Y:S02]  /*3b60*/  @!P5 IMAD.MOV R193, RZ, RZ, -R193 ;  /* 0x000000ffffc1d224 */ /* 0x000fe400078e0ac1 */
[----:B------:R-:W-:Y:S01]  /*3b70*/  @!P1 IMAD.MOV R133, RZ, RZ, -R133 ;  /* 0x000000ffff859224 */ /* 0x000fe200078e0a85 */
[----:B------:R-:W-:-:S03]  /*3b80*/  ISETP.NE.AND P1, PT, RZ, c[0x0][0x17c], PT ;  /* 0x00005f00ff007a0c */ /* 0x000fc60003f25270 */
[----:B------:R-:W-:Y:S01]  /*3b90*/  @!P3 IMAD.MOV R135, RZ, RZ, -R135 ;  /* 0x000000ffff87b224 */ /* 0x000fe200078e0a87 */
[C---:B------:R-:W-:Y:S01]  /*3ba0*/  SEL R13, R2.reuse, R9, !P1 ;  /* 0x00000009020d7207 */ /* 0x040fe20004800000 */
[----:B------:R-:W-:Y:S01]  /*3bb0*/  @!P4 IMAD.MOV R195, RZ, RZ, -R195 ;  /* 0x000000ffffc3c224 */ /* 0x000fe200078e0ac3 */
[C---:B------:R-:W-:Y:S01]  /*3bc0*/  SEL R0, R2.reuse, R27, !P1 ;  /* 0x0000001b02007207 */ /* 0x040fe20004800000 */
[----:B------:R-:W-:Y:S01]  /*3bd0*/  @!P0 IMAD.MOV R139, RZ, RZ, -R139 ;  /* 0x000000ffff8b8224 */ /* 0x000fe200078e0a8b */
[C---:B------:R-:W-:Y:S01]  /*3be0*/  SEL R9, R2.reuse, R3, !P1 ;  /* 0x0000000302097207 */ /* 0x040fe20004800000 */
[----:B------:R-:W-:Y:S01]  /*3bf0*/  @!P2 IMAD.MOV R125, RZ, RZ, -R125 ;  /* 0x000000ffff7da224 */ /* 0x000fe200078e0a7d */
[C---:B------:R-:W-:Y:S01]  /*3c00*/  SEL R27, R2.reuse, R31, !P1 ;  /* 0x0000001f021b7207 */ /* 0x040fe20004800000 */
[----:B------:R-:W-:Y:S01]  /*3c10*/  IMAD R13, R13, c[0x0][0x190], RZ ;  /* 0x000064000d0d7a24 */ /* 0x000fe200078e02ff */
[----:B------:R-:W-:Y:S01]  /*3c20*/  SEL R16, R2, R5, !P1 ;  /* 0x0000000502107207 */ /* 0x000fe20004800000 */
        /* <DEDUP_REMOVED lines=15> */
[----:B0-----:R-:W-:Y:S01]  /*3d20*/  SEL R120, R2, R35, !P1 ;  /* 0x0000002302787207 */ /* 0x001fe20004800000 */
        /* <DEDUP_REMOVED lines=21> */
[C---:B------:R-:W-:Y:S01]  /*3e80*/  SEL R146, R2.reuse, R57, !P1 ;  /* 0x0000003902927207 */ /* 0x040fe20004800000 */
[----:B------:R-:W-:Y:S01]  /*3e90*/  IMAD R11, R11, c[0x0][0x190], RZ ;  /* 0x000064000b0b7a24 */ /* 0x000fe200078e02ff */
        /* <DEDUP_REMOVED lines=80> */
[----:B------:R-:W-:Y:S01]  /*43a0*/  ISETP.GE.AND P1, PT, R104, RZ, PT ;  /* 0x000000ff6800720c */ /* 0x000fe20003f26270 */
[----:B------:R-:W-:Y:S01]  /*43b0*/  IMAD R2, R92, c[0x0][0x188], RZ ;  /* 0x000062005c027a24 */ /* 0x000fe200078e02ff */
[----:B------:R-:W-:Y:S01]  /*43c0*/  ISETP.NE.AND P0, PT, RZ, c[0x0][0x178], PT ;  /* 0x00005e00ff007a0c */ /* 0x000fe20003f05270 */
[----:B------:R-:W-:Y:S01]  /*43d0*/  IMAD R2, R86, c[0x0][0x188], RZ ;  /* 0x0000620056027a24 */ /* 0x000fe200078e02ff */
[----:B------:R-:W-:Y:S01]  /*43e0*/  LEA R227, P2, R13, c[0x0][0x168], 0x1 ;  /* 0x00005a000de37a11 */ /* 0x000fe200078408ff */
[----:B------:R-:W-:Y:S01]  /*43f0*/  IMAD R2, R76, c[0x0][0x188], RZ ;  /* 0x000062004c027a24 */ /* 0x000fe200078e02ff */
[----:B------:R-:W-:Y:S01]  /*4400*/  LEA R12, P3, R11, c[0x0][0x168], 0x1 ;  /* 0x00005a000b0c7a11 */ /* 0x000fe200078608ff */
[----:B------:R-:W-:Y:S01]  /*4410*/  IMAD R2, R70, c[0x0][0x188], RZ ;  /* 0x0000620046027a24 */ /* 0x000fe200078e02ff */
[----:B------:R-:W-:Y:S01]  /*4420*/  LEA R10, P4, R9, c[0x0][0x168], 0x1 ;  /* 0x00005a00090a7a11 */ /* 0x000fe200078808ff */
[----:B------:R-:W-:Y:S01]  /*4430*/  IMAD R2, R64, c[0x0][0x188], RZ ;  /* 0x0000620040027a24 */ /* 0x000fe200078e02ff */
[----:B------:R-:W-:Y:S01]  /*4440*/  LEA R228, P5, R8, c[0x0][0x168], 0x1 ;  /* 0x00005a0008e47a11 */ /* 0x000fe200078a08ff */
[----:B------:R-:W-:Y:S01]  /*4450*/  IMAD R2, R50, c[0x0][0x188], RZ ;  /* 0x0000620032027a24 */ /* 0x000fe200078e02ff */
[----:B------:R-:W-:Y:S01]  /*4460*/  LEA.HI.X.SX32 R13, R13, c[0x0][0x16c], 0x1, P2 ;  /* 0x00005b000d0d7a11 */ /* 0x000fe200010f0eff */
[----:B------:R-:W-:Y:S01]  /*4470*/  @!P1 IMAD.MOV R29, RZ, RZ, -R29 ;  /* 0x000000ffff1d9224 */ /* 0x000fe200078e0a1d */
[----:B------:R-:W-:Y:S01]  /*4480*/  LEA R15, P1, R14, c[0x0][0x168], 0x1 ;  /* 0x00005a000e0f7a11 */ /* 0x000fe200078208ff */
[----:B------:R-:W-:Y:S01]  /*4490*/  IMAD R2, R44, c[0x0][0x188], RZ ;  /* 0x000062002c027a24 */ /* 0x000fe200078e02ff */
[----:B------:R-:W-:Y:S01]  /*44a0*/  @!P0 LOP3.LUT R29, RZ, c[0x0][0x178], RZ, 0x33, !PT ;  /* 0x00005e00ff1d8a12 */ /* 0x000fe200078e33ff */
[----:B------:R-:W-:Y:S01]  /*44b0*/  IMAD R2, R38, c[0x0][0x188], RZ ;  /* 0x0000620026027a24 */ /* 0x000fe200078e02ff */
[----:B------:R-:W-:Y:S01]  /*44c0*/  LEA R17, P0, R16, c[0x0][0x168], 0x1 ;  /* 0x00005a0010117a11 */ /* 0x000fe200078008ff */
[----:B------:R-:W-:Y:S01]  /*44d0*/  IMAD R2, R32, c[0x0][0x188], RZ ;  /* 0x0000620020027a24 */ /* 0x000fe200078e02ff */
[----:B------:R-:W-:Y:S01]  /*44e0*/  LEA.HI.X.SX32 R14, R14, c[0x0][0x16c], 0x1, P1 ;  /* 0x00005b000e0e7a11 */ /* 0x000fe200008f0eff */
[----:B------:R-:W-:Y:S01]  /*44f0*/  IMAD R29, R29, c[0x0][0x184], RZ ;  /* 0x000061001d1d7a24 */ /* 0x000fe200078e02ff */
[----:B------:R-:W-:Y:S01]  /*4500*/  LEA.HI.X.SX32 R16, R16, c[0x0][0x16c], 0x1, P0 ;  /* 0x00005b0010107a11 */ /* 0x000fe200000f0eff */
[----:B------:R-:W-:Y:S01]  /*4510*/  IMAD R2, R22, c[0x0][0x188], RZ ;  /* 0x0000620016027a24 */ /* 0x000fe200078e02ff */
[----:B------:R-:W-:Y:S01]  /*4520*/  LEA R5, P0, R4, c[0x0][0x168], 0x1 ;  /* 0x00005a0004057a11 */ /* 0x000fe200078008ff */
        /* <DEDUP_REMOVED lines=9> */
[----:B------:R-:W-:Y:S01]  /*45c0*/  LEA.HI.X.SX32 R9, R9, c[0x0][0x16c], 0x1, P4 ;  /* 0x00005b0009097a11 */ /* 0x000fe200020f0eff */
[----:B------:R-:W-:Y:S01]  /*45d0*/  IMAD R213, R213, c[0x0][0x190], RZ ;  /* 0x00006400d5d57a24 */ /* 0x000fe200078e02ff */
[----:B------:R-:W-:Y:S01]  /*45e0*/  LEA.HI.X.SX32 R8, R8, c[0x0][0x16c], 0x1, P5 ;  /* 0x00005b0008087a11 */ /* 0x000fe200028f0eff */
        /* <DEDUP_REMOVED lines=40> */
[----:B------:R-:W-:Y:S01]  /*4870*/  IMAD.MOV.U32 R24, RZ, RZ, c[0x0][0x18c] ;  /* 0x00006300ff187624 */ /* 0x000fe200078e00ff */
[----:B------:R-:W-:Y:S01]  /*4880*/  LEA R141, P5, R140, c[0x0][0x168], 0x1 ;  /* 0x00005a008c8d7a11 */ /* 0x000fe200078a08ff */
[----:B------:R-:W-:Y:S01]  /*4890*/  CS2R R96, SRZ ;  /* 0x0000000000607805 */ /* 0x000fe2000001ff00 */
[----:B------:R-:W-:Y:S01]  /*48a0*/  LEA R233, P6, R142, c[0x0][0x168], 0x1 ;  /* 0x00005a008ee97a11 */ /* 0x000fe200078c08ff */
[----:B------:R-:W-:Y:S01]  /*48b0*/  CS2R R98, SRZ ;  /* 0x0000000000627805 */ /* 0x000fe2000001ff00 */
[----:B------:R-:W-:Y:S01]  /*48c0*/  LEA R144, P0, R143, c[0x0][0x168], 0x1 ;  /* 0x00005a008f907a11 */ /* 0x000fe200078008ff */
[----:B------:R-:W-:Y:S01]  /*48d0*/  CS2R R100, SRZ ;  /* 0x0000000000647805 */ /* 0x000fe2000001ff00 */
[----:B------:R-:W-:Y:S01]  /*48e0*/  LEA.HI.X.SX32 R129, R129, c[0x0][0x16c], 0x1, P1 ;  /* 0x00005b0081817a11 */ /* 0x000fe200008f0eff */
        /* <DEDUP_REMOVED lines=13> */
[----:B------:R-:W-:Y:S01]  /*49c0*/  LEA R234, P1, R145, c[0x0][0x168], 0x1 ;  /* 0x00005a0091ea7a11 */ /* 0x000fe200078208ff */
        /* <DEDUP_REMOVED lines=28> */
[----:B------:R-:W-:Y:S01]  /*4b90*/  IMAD.SHL.U32 R24, R24, 0x40, RZ ;  /* 0x0000004018187824 */ /* 0x000fe200078e00ff */
        /* <DEDUP_REMOVED lines=16> */
[----:B------:R-:W-:-:S02]  /*4ca0*/  LEA.HI.X.SX32 R155, R155, c[0x0][0x16c], 0x1, P3 ;  /* 0x00005b009b9b7a11 */ /* 0x000fc400018f0eff */
[----:B------:R-:W-:Y:S02]  /*4cb0*/  LEA.HI.X.SX32 R205, R205, c[0x0][0x16c], 0x1, P4 ;  /* 0x00005b00cdcd7a11 */ /* 0x000fe400020f0eff */
[----:B------:R-:W-:Y:S02]  /*4cc0*/  LEA.HI.X.SX32 R156, R156, c[0x0][0x16c], 0x1, P5 ;  /* 0x00005b009c9c7a11 */ /* 0x000fe400028f0eff */
[----:B------:R-:W-:Y:S02]  /*4cd0*/  LEA.HI.X.SX32 R207, R207, c[0x0][0x16c], 0x1, P6 ;  /* 0x00005b00cfcf7a11 */ /* 0x000fe400030f0eff */
[----:B------:R-:W-:Y:S02]  /*4ce0*/  LEA.HI.X.SX32 R157, R157, c[0x0][0x16c], 0x1, P0 ;  /* 0x00005b009d9d7a11 */ /* 0x000fe400000f0eff */
[----:B------:R-:W-:Y:S02]  /*4cf0*/  LEA R160, P1, R159, c[0x0][0x168], 0x1 ;  /* 0x00005a009fa07a11 */ /* 0x000fe400078208ff */
[----:B------:R-:W-:-:S02]  /*4d00*/  LEA R208, P2, R161, c[0x0][0x168], 0x1 ;  /* 0x00005a00a1d07a11 */ /* 0x000fc400078408ff */
[----:B------:R-:W-:Y:S02]  /*4d10*/  LEA R163, P3, R162, c[0x0][0x168], 0x1 ;  /* 0x00005a00a2a37a11 */ /* 0x000fe400078608ff */
[----:B------:R-:W-:Y:S02]  /*4d20*/  LEA R165, P4, R164, c[0x0][0x168], 0x1 ;  /* 0x00005a00a4a57a11 */ /* 0x000fe400078808ff */
[----:B------:R-:W-:Y:S02]  /*4d30*/  LEA R209, P5, R166, c[0x0][0x168], 0x1 ;  /* 0x00005a00a6d17a11 */ /* 0x000fe400078a08ff */
[----:B------:R-:W-:Y:S02]  /*4d40*/  LEA R210, P6, R167, c[0x0][0x168], 0x1 ;  /* 0x00005a00a7d27a11 */ /* 0x000fe400078c08ff */
[----:B------:R-:W-:Y:S02]  /*4d50*/  LEA R240, P0, R211, c[0x0][0x168], 0x1 ;  /* 0x00005a00d3f07a11 */ /* 0x000fe400078008ff */
[----:B------:R-:W-:-:S02]  /*4d60*/  LEA.HI.X.SX32 R159, R159, c[0x0][0x16c], 0x1, P1 ;  /* 0x00005b009f9f7a11 */ /* 0x000fc400008f0eff */
[----:B------:R-:W-:Y:S02]  /*4d70*/  LEA.HI.X.SX32 R161, R161, c[0x0][0x16c], 0x1, P2 ;  /* 0x00005b00a1a17a11 */ /* 0x000fe400010f0eff */
[----:B------:R-:W-:Y:S02]  /*4d80*/  LEA.HI.X.SX32 R162, R162, c[0x0][0x16c], 0x1, P3 ;  /* 0x00005b00a2a27a11 */ /* 0x000fe400018f0eff */
[----:B------:R-:W-:Y:S02]  /*4d90*/  LEA.HI.X.SX32 R164, R164, c[0x0][0x16c], 0x1, P4 ;  /* 0x00005b00a4a47a11 */ /* 0x000fe400020f0eff */
[----:B------:R-:W-:Y:S02]  /*4da0*/  LEA.HI.X.SX32 R166, R166, c[0x0][0x16c], 0x1, P5 ;  /* 0x00005b00a6a67a11 */ /* 0x000fe400028f0eff */
[----:B------:R-:W-:Y:S02]  /*4db0*/  LEA.HI.X.SX32 R167, R167, c[0x0][0x16c], 0x1, P6 ;  /* 0x00005b00a7a77a11 */ /* 0x000fe400030f0eff */
[----:B------:R-:W-:-:S02]  /*4dc0*/  LEA.HI.X.SX32 R211, R211, c[0x0][0x16c], 0x1, P0 ;  /* 0x00005b00d3d37a11 */ /* 0x000fc400000f0eff */
[----:B------:R-:W-:Y:S02]  /*4dd0*/  LEA R212, P1, R168, c[0x0][0x168], 0x1 ;  /* 0x00005a00a8d47a11 */ /* 0x000fe400078208ff */
[----:B------:R-:W-:Y:S02]  /*4de0*/  LEA R241, P2, R213, c[0x0][0x168], 0x1 ;  /* 0x00005a00d5f17a11 */ /* 0x000fe400078408ff */
[----:B------:R-:W-:Y:S02]  /*4df0*/  LEA R214, P3, R169, c[0x0][0x168], 0x1 ;  /* 0x00005a00a9d67a11 */ /* 0x000fe400078608ff */
[----:B------:R-:W-:Y:S02]  /*4e00*/  LEA R242, P4, R215, c[0x0][0x168], 0x1 ;  /* 0x00005a00d7f27a11 */ /* 0x000fe400078808ff */
[----:B------:R-:W-:Y:S02]  /*4e10*/  LEA R171, P5, R170, c[0x0][0x168], 0x1 ;  /* 0x00005a00aaab7a11 */ /* 0x000fe400078a08ff */
[----:B------:R-:W-:-:S02]  /*4e20*/  LEA R173, P6, R172, c[0x0][0x168], 0x1 ;  /* 0x00005a00acad7a11 */ /* 0x000fc400078c08ff */
[----:B------:R-:W-:Y:S02]  /*4e30*/  LEA R216, P0, R174, c[0x0][0x168], 0x1 ;  /* 0x00005a00aed87a11 */ /* 0x000fe400078008ff */
[----:B------:R-:W-:Y:S02]  /*4e40*/  LEA.HI.X.SX32 R168, R168, c[0x0][0x16c], 0x1, P1 ;  /* 0x00005b00a8a87a11 */ /* 0x000fe400008f0eff */
[----:B------:R-:W-:Y:S02]  /*4e50*/  LEA.HI.X.SX32 R213, R213, c[0x0][0x16c], 0x1, P2 ;  /* 0x00005b00d5d57a11 */ /* 0x000fe400010f0eff */
[----:B------:R-:W-:Y:S02]  /*4e60*/  LEA.HI.X.SX32 R169, R169, c[0x0][0x16c], 0x1, P3 ;  /* 0x00005b00a9a97a11 */ /* 0x000fe400018f0eff */
[----:B------:R-:W-:Y:S02]  /*4e70*/  LEA.HI.X.SX32 R215, R215, c[0x0][0x16c], 0x1, P4 ;  /* 0x00005b00d7d77a11 */ /* 0x000fe400020f0eff */
[----:B------:R-:W-:-:S02]  /*4e80*/  LEA.HI.X.SX32 R170, R170, c[0x0][0x16c], 0x1, P5 ;  /* 0x00005b00aaaa7a11 */ /* 0x000fc400028f0eff */
[----:B------:R-:W-:Y:S02]  /*4e90*/  LEA.HI.X.SX32 R172, R172, c[0x0][0x16c], 0x1, P6 ;  /* 0x00005b00acac7a11 */ /* 0x000fe400030f0eff */
[----:B------:R-:W-:Y:S02]  /*4ea0*/  LEA.HI.X.SX32 R174, R174, c[0x0][0x16c], 0x1, P0 ;  /* 0x00005b00aeae7a11 */ /* 0x000fe400000f0eff */
[----:B------:R-:W-:Y:S02]  /*4eb0*/  LEA R176, P1, R175, c[0x0][0x168], 0x1 ;  /* 0x00005a00afb07a11 */ /* 0x000fe400078208ff */
[----:B------:R-:W-:Y:S02]  /*4ec0*/  LEA R217, P2, R177, c[0x0][0x168], 0x1 ;  /* 0x00005a00b1d97a11 */ /* 0x000fe400078408ff */
[----:B------:R-:W-:Y:S02]  /*4ed0*/  LEA R243, P3, R218, c[0x0][0x168], 0x1 ;  /* 0x00005a00daf37a11 */ /* 0x000fe400078608ff */
[----:B------:R-:W-:-:S02]  /*4ee0*/  LEA R179, P4, R178, c[0x0][0x168], 0x1 ;  /* 0x00005a00b2b37a11 */ /* 0x000fc400078808ff */
[----:B------:R-:W-:Y:S02]  /*4ef0*/  LEA R219, P5, R180, c[0x0][0x168], 0x1 ;  /* 0x00005a00b4db7a11 */ /* 0x000fe400078a08ff */
[----:B------:R-:W-:Y:S02]  /*4f00*/  LEA R244, P6, R220, c[0x0][0x168], 0x1 ;  /* 0x00005a00dcf47a11 */ /* 0x000fe400078c08ff */
[----:B------:R-:W-:Y:S02]  /*4f10*/  LEA R196, P0, R181, c[0x0][0x168], 0x1 ;  /* 0x00005a00b5c47a11 */ /* 0x000fe400078008ff */
[----:B------:R-:W-:Y:S02]  /*4f20*/  LOP3.LUT R25, R250, 0xc00, RZ, 0xc0, !PT ;  /* 0x00000c00fa197812 */ /* 0x000fe400078ec0ff */
[----:B------:R-:W-:Y:S02]  /*4f30*/  SHF.R.S32.HI R22, RZ, 0x1f, R23 ;  /* 0x0000001fff167819 */ /* 0x000fe40000011417 */
[----:B------:R-:W-:Y:S01]  /*4f40*/  LEA.HI.X.SX32 R175, R175, c[0x0][0x16c], 0x1, P1 ;  /* 0x00005b00afaf7a11 */ /* 0x000fe200008f0eff */
[----:B------:R0:W-:Y:S01]  /*4f50*/  STL [R1+0xf8], R25 ;  /* 0x0000f81901007387 */ /* 0x0001e20000100800 */
[----:B------:R-:W-:-:S02]  /*4f60*/  LEA.HI.X.SX32 R177, R177, c[0x0][0x16c], 0x1, P2 ;  /* 0x00005b00b1b17a11 */ /* 0x000fc400010f0eff */
[----:B------:R-:W-:Y:S02]  /*4f70*/  LEA.HI.X.SX32 R218, R218, c[0x0][0x16c], 0x1, P3 ;  /* 0x00005b00dada7a11 */ /* 0x000fe400018f0eff */
[----:B------:R-:W-:Y:S02]  /*4f80*/  LEA.HI.X.SX32 R178, R178, c[0x0][0x16c], 0x1, P4 ;  /* 0x00005b00b2b27a11 */ /* 0x000fe400020f0eff */
[----:B------:R-:W-:Y:S02]  /*4f90*/  LEA.HI.X.SX32 R180, R180, c[0x0][0x16c], 0x1, P5 ;  /* 0x00005b00b4b47a11 */ /* 0x000fe400028f0eff */
[----:B------:R-:W-:Y:S02]  /*4fa0*/  LEA.HI.X.SX32 R220, R220, c[0x0][0x16c], 0x1, P6 ;  /* 0x00005b00dcdc7a11 */ /* 0x000fe400030f0eff */
[----:B------:R-:W-:Y:S02]  /*4fb0*/  LEA.HI.X.SX32 R181, R181, c[0x0][0x16c], 0x1, P0 ;  /* 0x00005b00b5b57a11 */ /* 0x000fe400000f0eff */
[----:B------:R-:W-:-:S02]  /*4fc0*/  LEA R221, P1, R192, c[0x0][0x168], 0x1 ;  /* 0x00005a00c0dd7a11 */ /* 0x000fc400078208ff */
[----:B------:R-:W-:Y:S02]  /*4fd0*/  LEA R245, P2, R222, c[0x0][0x168], 0x1 ;  /* 0x00005a00def57a11 */ /* 0x000fe400078408ff */
[----:B------:R-:W-:Y:S02]  /*4fe0*/  LEA R197, P3, R193, c[0x0][0x168], 0x1 ;  /* 0x00005a00c1c57a11 */ /* 0x000fe400078608ff */
[----:B------:R-:W-:Y:S02]  /*4ff0*/  LEA R223, P4, R194, c[0x0][0x168], 0x1 ;  /* 0x00005a00c2df7a11 */ /* 0x000fe400078808ff */
[----:B------:R-:W-:Y:S02]  /*5000*/  LEA R224, P5, R195, c[0x0][0x168], 0x1 ;  /* 0x00005a00c3e07a11 */ /* 0x000fe400078a08ff */
[----:B------:R-:W-:Y:S02]  /*5010*/  LEA R225, P6, R198, c[0x0][0x168], 0x1 ;  /* 0x00005a00c6e17a11 */ /* 0x000fe400078c08ff */
[----:B------:R-:W-:-:S02]  /*5020*/  LEA R226, P0, R199, c[0x0][0x168], 0x1 ;  /* 0x00005a00c7e27a11 */ /* 0x000fc400078008ff */
[C---:B------:R-:W-:Y:S01]  /*5030*/  SHF.L.U64.HI R22, R23.reuse, 0x1, R22 ;  /* 0x0000000117167819 */ /* 0x040fe20000010216 */
[----:B------:R-:W-:Y:S01]  /*5040*/  IMAD.SHL.U32 R23, R23, 0x2, RZ ;  /* 0x0000000217177824 */ /* 0x000fe200078e00ff */
[----:B0-----:R-:W-:Y:S02]  /*5050*/  LOP3.LUT R25, R20, 0x20, RZ, 0x3c, !PT ;  /* 0x0000002014197812 */ /* 0x001fe400078e3cff */
[----:B------:R-:W-:Y:S02]  /*5060*/  LEA.HI.X.SX32 R192, R192, c[0x0][0x16c], 0x1, P1 ;  /* 0x00005b00c0c07a11 */ /* 0x000fe400008f0eff */
[----:B------:R-:W-:Y:S02]  /*5070*/  LEA.HI.X.SX32 R222, R222, c[0x0][0x16c], 0x1, P2 ;  /* 0x00005b00dede7a11 */ /* 0x000fe400010f0eff */
[----:B------:R-:W-:Y:S02]  /*5080*/  LEA.HI.X.SX32 R193, R193, c[0x0][0x16c], 0x1, P3 ;  /* 0x00005b00c1c17a11 */ /* 0x000fe400018f0eff */
[----:B------:R-:W-:-:S02]  /*5090*/  LEA.HI.X.SX32 R194, R194, c[0x0][0x16c], 0x1, P4 ;  /* 0x00005b00c2c27a11 */ /* 0x000fc400020f0eff */
[----:B------:R-:W-:Y:S02]  /*50a0*/  LEA.HI.X.SX32 R195, R195, c[0x0][0x16c], 0x1, P5 ;  /* 0x00005b00c3c37a11 */ /* 0x000fe400028f0eff */
[----:B------:R-:W-:Y:S02]  /*50b0*/  LEA.HI.X.SX32 R198, R198, c[0x0][0x16c], 0x1, P6 ;  /* 0x00005b00c6c67a11 */ /* 0x000fe400030f0eff */
[----:B------:R-:W-:Y:S02]  /*50c0*/  LEA.HI.X.SX32 R199, R199, c[0x0][0x16c], 0x1, P0 ;  /* 0x00005b00c7c77a11 */ /* 0x000fe400000f0eff */
[C---:B------:R-:W-:Y:S02]  /*50d0*/  LOP3.LUT R33, R20.reuse, 0x40, RZ, 0x3c, !PT ;  /* 0x0000004014217812 */ /* 0x040fe400078e3cff */
[----:B------:R-:W-:Y:S02]  /*50e0*/  LOP3.LUT R32, R20, 0x60, RZ, 0x3c, !PT ;  /* 0x0000006014207812 */ /* 0x000fe400078e3cff */
[----:B------:R-:W-:-:S02]  /*50f0*/  LOP3.LUT R25, R21, 0x40, RZ, 0x3c, !PT ;  /* 0x0000004015197812 */ /* 0x000fc400078e3cff */
.L_x_3:
[C---:B------:R-:W-:Y:S01]  /*5100*/  ISETP.GE.AND P0, PT, R18.reuse, UR4, PT ;  /* 0x0000000412007c0c */ /* 0x040fe2000bf06270 */
[C---:B------:R-:W-:Y:S01]  /*5110*/  IMAD R32, R18.reuse, c[0x0][0x188], RZ ;  /* 0x0000620012207a24 */ /* 0x040fe200078e02ff */
[----:B------:R-:W-:-:S02]  /*5120*/  LOP3.LUT R36, R18, 0x8, RZ, 0xfc, !PT ;  /* 0x0000000812247812 */ /* 0x000fc400078efcff */
[----:B------:R-:W-:Y:S01]  /*5130*/  LOP3.LUT R24, R18, 0x8, RZ, 0xfc, !PT ;  /* 0x0000000812187812 */ /* 0x000fe200078efcff */
[----:B------:R-:W-:Y:S01]  /*5140*/  IMAD.WIDE R32, R32, 0x2, R28 ;  /* 0x0000000220207825 */ /* 0x000fe200078e021c */
[----:B------:R-:W-:Y:S02]  /*5150*/  PRMT R124, RZ, 0x7610, R124 ;  /* 0x00007610ff7c7816 */ /* 0x000fe4000000007c */
[----:B------:R-:W-:Y:S01]  /*5160*/  ISETP.GE.AND P1, PT, R24, UR4, PT ;  /* 0x0000000418007c0c */ /* 0x000fe2000bf26270 */
[----:B------:R-:W-:Y:S01]  /*5170*/  IMAD R36, R36, c[0x0][0x188], RZ ;  /* 0x0000620024247a24 */ /* 0x000fe200078e02ff */
[----:B------:R-:W-:-:S03]  /*5180*/  LOP3.LUT R24, R18, 0x10, RZ, 0xfc, !PT ;  /* 0x0000001012187812 */ /* 0x000fc600078efcff */
[----:B------:R0:W2:Y:S01]  /*5190*/  @!P0 LDG.E.U16 R124, [R32.64] ;  /* 0x00000006207c8981 */ /* 0x0000a2000c1e1500 */
[----:B------:R-:W-:Y:S02]  /*51a0*/  ISETP.GE.AND P2, PT, R24, UR4, PT ;  /* 0x0000000418007c0c */ /* 0x000fe4000bf46270 */
[----:B------:R-:W-:Y:S01]  /*51b0*/  PRMT R117, RZ, 0x7610, R117 ;  /* 0x00007610ff757816 */ /* 0x000fe20000000075 */
[----:B0-----:R-:W-:Y:S01]  /*51c0*/  IMAD.WIDE R32, R36, 0x2, R28 ;  /* 0x0000000224207825 */ /* 0x001fe200078e021c */
[C---:B------:R-:W-:Y:S02]  /*51d0*/  LOP3.LUT R36, R18.reuse, 0x10, RZ, 0xfc, !PT ;  /* 0x0000001012247812 */ /* 0x040fe400078efcff */
[----:B------:R-:W-:Y:S02]  /*51e0*/  LOP3.LUT R24, R18, 0x2, RZ, 0xfc, !PT ;  /* 0x0000000212187812 */ /* 0x000fe400078efcff */
[----:B------:R0:W3:Y:S01]  /*51f0*/  @!P1 LDG.E.U16 R117, [R32.64] ;  /* 0x0000000620759981 */ /* 0x0000e2000c1e1500 */
[----:B------:R-:W-:Y:S01]  /*5200*/  IMAD R36, R36, c[0x0][0x188], RZ ;  /* 0x0000620024247a24 */ /* 0x000fe200078e02ff */
[----:B------:R-:W-:-:S02]  /*5210*/  PRMT R111, RZ, 0x7610, R111 ;  /* 0x00007610ff6f7816 */ /* 0x000fc4000000006f */
[----:B------:R-:W-:Y:S02]  /*5220*/  ISETP.GE.AND P0, PT, R24, UR4, PT ;  /* 0x0000000418007c0c */ /* 0x000fe4000bf06270 */
[----:B------:R-:W-:Y:S01]  /*5230*/  LOP3.LUT R24, R18, 0x20, RZ, 0xfc, !PT ;  /* 0x0000002012187812 */ /* 0x000fe200078efcff */
[----:B0-----:R-:W-:Y:S01]  /*5240*/  IMAD.WIDE R32, R36, 0x2, R28 ;  /* 0x0000000224207825 */ /* 0x001fe200078e021c */
[----:B------:R-:W-:-:S04]  /*5250*/  LOP3.LUT R38, R18, 0x18, RZ, 0xfc, !PT ;  /* 0x0000001812267812 */ /* 0x000fc800078efcff */
[----:B------:R0:W4:Y:S01]  /*5260*/  @!P2 LDG.E.U16 R111, [R32.64] ;  /* 0x00000006206fa981 */ /* 0x000122000c1e1500 */
[----:B------:R-:W-:Y:S02]  /*5270*/  ISETP.GE.AND P2, PT, R24, UR4, PT ;  /* 0x0000000418007c0c */ /* 0x000fe4000bf46270 */
[C---:B------:R-:W-:Y:S02]  /*5280*/  LOP3.LUT R24, R18.reuse, 0x4, RZ, 0xfc, !PT ;  /* 0x0000000412187812 */ /* 0x040fe400078efcff */
[----:B------:R-:W-:Y:S01]  /*5290*/  LOP3.LUT R37, R18, 0x18, RZ, 0xfc, !PT ;  /* 0x0000001812257812 */ /* 0x000fe200078efcff */
[----:B------:R-:W-:Y:S01]  /*52a0*/  IMAD R38, R38, c[0x0][0x188], RZ ;  /* 0x0000620026267a24 */ /* 0x000fe200078e02ff */
[----:B------:R-:W-:Y:S01]  /*52b0*/  LOP3.LUT R36, R18, 0x4, RZ, 0xfc, !PT ;  /* 0x0000000412247812 */ /* 0x000fe200078efcff */
[----:B------:R-:W-:Y:S01]  /*52c0*/  IMAD R24, R24, c[0x0][0x188], RZ ;  /* 0x0000620018187a24 */ /* 0x000fe200078e02ff */
[----:B------:R-:W-:Y:S01]  /*52d0*/  ISETP.GE.AND P3, PT, R37, UR4, PT ;  /* 0x0000000425007c0c */ /* 0x000fe2000bf66270 */
[----:B------:R-:W-:Y:S01]  /*52e0*/  IMAD.WIDE R40, R38, 0x2, R28 ;  /* 0x0000000226287825 */ /* 0x000fe200078e021c */
[----:B------:R-:W-:-:S02]  /*52f0*/  ISETP.GE.AND P1, PT, R36, UR4, PT ;  /* 0x0000000424007c0c */ /* 0x000fc4000bf26270 */
[----:B------:R-:W-:Y:S01]  /*5300*/  LOP3.LUT R36, R18, 0x2, RZ, 0xfc, !PT ;  /* 0x0000000212247812 */ /* 0x000fe200078efcff */
[----:B------:R-:W-:Y:S01]  /*5310*/  IMAD.WIDE R38, R24, 0x2, R28 ;  /* 0x0000000218267825 */ /* 0x000fe200078e021c */
[----:B------:R-:W-:Y:S02]  /*5320*/  LOP3.LUT R24, R18, 0x20, RZ, 0xfc, !PT ;  /* 0x0000002012187812 */ /* 0x000fe400078efcff */
[----:B------:R-:W-:Y:S01]  /*5330*/  PRMT R44, RZ, 0x7610, R44 ;  /* 0x00007610ff2c7816 */ /* 0x000fe2000000002c */
[----:B------:R-:W-:Y:S01]  /*5340*/  IMAD R36, R36, c[0x0][0x188], RZ ;  /* 0x0000620024247a24 */ /* 0x000fe200078e02ff */
[----:B0-----:R-:W-:Y:S01]  /*5350*/  PRMT R32, RZ, 0x7610, R32 ;  /* 0x00007610ff207816 */ /* 0x001fe20000000020 */
[----:B------:R-:W-:Y:S01]  /*5360*/  IMAD R24, R24, c[0x0][0x188], RZ ;  /* 0x0000620018187a24 */ /* 0x000fe200078e02ff */
[----:B------:R-:W-:Y:S01]  /*5370*/  PRMT R35, RZ, 0x7610, R35 ;  /* 0x00007610ff237816 */ /* 0x000fe20000000023 */
[--C-:B------:R-:W-:Y:S01]  /*5380*/  IMAD.WIDE R36, R36, 0x2, R28.reuse ;  /* 0x0000000224247825 */ /* 0x100fe200078e021c */
[----:B------:R0:W5:Y:S04]  /*5390*/  @!P3 LDG.E.U16 R44, [R40.64] ;  /* 0x00000006282cb981 */ /* 0x000168000c1e1500 */
[----:B------:R1:W2:Y:S04]  /*53a0*/  @!P1 LDG.E.U16 R32, [R38.64] ;  /* 0x0000000626209981 */ /* 0x0002a8000c1e1500 */
[----:B------:R1:W2:Y:S01]  /*53b0*/  @!P0 LDG.E.U16 R35, [R36.64] ;  /* 0x0000000624238981 */ /* 0x0002a2000c1e1500 */
[----:B0-----:R-:W-:Y:S01]  /*53c0*/  IMAD.WIDE R40, R24, 0x2, R28 ;  /* 0x0000000218287825 */ /* 0x001fe200078e021c */
[----:B------:R-:W-:-:S02]  /*53d0*/  LOP3.LUT R24, R18, 0x6, RZ, 0xfc, !PT ;  /* 0x0000000612187812 */ /* 0x000fc400078efcff */
[----:B-1----:R-:W-:Y:S02]  /*53e0*/  LOP3.LUT R39, R18, 0x6, RZ, 0xfc, !PT ;  /* 0x0000000612277812 */ /* 0x002fe400078efcff */
[----:B------:R-:W-:-:S03]  /*53f0*/  ISETP.GE.AND P0, PT, R24, UR4, PT ;  /* 0x0000000418007c0c */ /* 0x000fc6000bf06270 */
[----:B------:R-:W-:Y:S01]  /*5400*/  IMAD R39, R39, c[0x0][0x188], RZ ;  /* 0x0000620027277a24 */ /* 0x000fe200078e02ff */
[----:B------:R-:W-:-:S03]  /*5410*/  PRMT R33, RZ, 0x7610, R33 ;  /* 0x00007610ff217816 */ /* 0x000fc60000000021 */
[----:B------:R-:W-:-:S06]  /*5420*/  IMAD.WIDE R38, R39, 0x2, R28 ;  /* 0x0000000227267825 */ /* 0x000fcc00078e021c */
[----:B------:R0:W2:Y:S04]  /*5430*/  @!P0 LDG.E.U16 R33, [R38.64] ;  /* 0x0000000626218981 */ /* 0x0000a8000c1e1500 */
[----:B0-----:R-:W0:Y:S01]  /*5440*/  S2R R39, SR_TID.X ;  /* 0x0000000000277919 */ /* 0x001e220000002100 */
[----:B------:R-:W-:Y:S02]  /*5450*/  PRMT R37, RZ, 0x7610, R37 ;  /* 0x00007610ff257816 */ /* 0x000fe40000000025 */
[----:B------:R-:W-:-:S04]  /*5460*/  LOP3.LUT R24, R18, 0xc, RZ, 0xfc, !PT ;  /* 0x0000000c12187812 */ /* 0x000fc800078efcff */
[----:B------:R1:W2:Y:S01]  /*5470*/  @!P2 LDG.E.U16 R37, [R40.64] ;  /* 0x000000062825a981 */ /* 0x0002a2000c1e1500 */
[----:B------:R-:W-:Y:S02]  /*5480*/  ISETP.GE.AND P2, PT, R24, UR4, PT ;  /* 0x0000000418007c0c */ /* 0x000fe4000bf46270 */
[C---:B------:R-:W-:Y:S02]  /*5490*/  LOP3.LUT R24, R18.reuse, 0x30, RZ, 0xfc, !PT ;  /* 0x0000003012187812 */ /* 0x040fe400078efcff */
[----:B------:R-:W-:Y:S02]  /*54a0*/  LOP3.LUT R43, R18, 0xa, RZ, 0xfc, !PT ;  /* 0x0000000a122b7812 */ /* 0x000fe400078efcff */
[----:B------:R-:W-:Y:S02]  /*54b0*/  ISETP.GE.AND P4, PT, R24, UR4, PT ;  /* 0x0000000418007c0c */ /* 0x000fe4000bf86270 */
[C---:B------:R-:W-:Y:S02]  /*54c0*/  LOP3.LUT R42, R18.reuse, 0x28, RZ, 0xfc, !PT ;  /* 0x00000028122a7812 */ /* 0x040fe400078efcff */
[----:B------:R-:W-:-:S02]  /*54d0*/  LOP3.LUT R24, R18, 0x12, RZ, 0xfc, !PT ;  /* 0x0000001212187812 */ /* 0x000fc400078efcff */
[----:B0-----:R-:W-:-:S04]  /*54e0*/  SHF.R.U32.HI R18, RZ, 0x6, R39 ;  /* 0x00000006ff127819 */ /* 0x001fc80000011627 */
[----:B------:R-:W-:Y:S02]  /*54f0*/  SGXT.U32 R18, R18, 0x1 ;  /* 0x000000011212781a */ /* 0x000fe40000000000 */
[C---:B------:R-:W-:Y:S02]  /*5500*/  ISETP.GE.AND P1, PT, R43.reuse, UR4, PT ;  /* 0x000000042b007c0c */ /* 0x040fe4000bf26270 */
[----:B------:R-:W-:Y:S01]  /*5510*/  LOP3.LUT R18, R18, 0xe, RZ, 0xfc, !PT ;  /* 0x0000000e12127812 */ /* 0x000fe200078efcff */
[----:B------:R-:W-:Y:S01]  /*5520*/  IMAD R43, R43, c[0x0][0x188], RZ ;  /* 0x000062002b2b7a24 */ /* 0x000fe200078e02ff */
[----:B------:R-:W-:Y:S02]  /*5530*/  PRMT R34, RZ, 0x7610, R34 ;  /* 0x00007610ff227816 */ /* 0x000fe40000000022 */
[----:B------:R-:W-:Y:S02]  /*5540*/  ISETP.GE.AND P0, PT, R18, UR4, PT ;  /* 0x0000000412007c0c */ /* 0x000fe4000bf06270 */
[----:B------:R-:W0:Y:S01]  /*5550*/  S2R R18, SR_TID.X ;  /* 0x0000000000127919 */ /* 0x000e220000002100 */
[----:B-1----:R-:W-:Y:S01]  /*5560*/  IMAD.WIDE R40, R43, 0x2, R28 ;  /* 0x000000022b287825 */ /* 0x002fe200078e021c */
[----:B------:R-:W-:-:S04]  /*5570*/  ISETP.GE.AND P3, PT, R42, UR4, PT ;  /* 0x000000042a007c0c */ /* 0x000fc8000bf66270 */
[----:B------:R1:W2:Y:S01]  /*5580*/  @!P1 LDG.E.U16 R34, [R40.64] ;  /* 0x0000000628229981 */ /* 0x0002a2000c1e1500 */
[----:B------:R-:W-:Y:S01]  /*5590*/  IMAD R42, R42, c[0x0][0x188], RZ ;  /* 0x000062002a2a7a24 */ /* 0x000fe200078e02ff */
[--C-:B-1----:R-:W-:Y:S02]  /*55a0*/  SHF.R.U32.HI R41, RZ, 0x6, R39.reuse ;  /* 0x00000006ff297819 */ /* 0x102fe40000011627 */
[----:B------:R-:W-:-:S04]  /*55b0*/  SHF.R.U32.HI R39, RZ, 0x6, R39 ;  /* 0x00000006ff277819 */ /* 0x000fc80000011627 */
[----:B------:R-:W-:Y:S01]  /*55c0*/  SGXT.U32 R39, R39, 0x1 ;  /* 0x000000012727781a */ /* 0x000fe20000000000 */
[----:B------:R-:W-:Y:S01]  /*55d0*/  IMAD.WIDE R42, R42, 0x2, R28 ;  /* 0x000000022a2a7825 */ /* 0x000fe200078e021c */
[----:B------:R-:W-:Y:S02]  /*55e0*/  PRMT R36, RZ, 0x7610, R36 ;  /* 0x00007610ff247816 */ /* 0x000fe40000000024 */
[----:B------:R-:W-:Y:S02]  /*55f0*/  LOP3.LUT R39, R39, 0xc, RZ, 0xfc, !PT ;  /* 0x0000000c27277812 */ /* 0x000fe400078efcff */
[----:B0-----:R-:W-:Y:S02]  /*5600*/  SHF.R.U32.HI R18, RZ, 0x6, R18 ;  /* 0x00000006ff127819 */ /* 0x001fe40000011612 */
[----:B------:R0:W2:Y:S01]  /*5610*/  @!P3 LDG.E.U16 R36, [R42.64] ;  /* 0x000000062a24b981 */ /* 0x0000a2000c1e1500 */
[----:B------:R-:W-:Y:S01]  /*5620*/  IMAD R39, R39, c[0x0][0x188], RZ ;  /* 0x0000620027277a24 */ /* 0x000fe200078e02ff */
[----:B------:R-:W-:-:S03]  /*5630*/  SGXT.U32 R18, R18, 0x1 ;  /* 0x000000011212781a */ /* 0x000fc60000000000 */
[----:B------:R-:W-:Y:S01]  /*5640*/  IMAD.WIDE R38, R39, 0x2, R28 ;  /* 0x0000000227267825 */ /* 0x000fe200078e021c */
[----:B0-----:R-:W-:-:S06]  /*5650*/  PRMT R42, RZ, 0x7610, R42 ;  /* 0x00007610ff2a7816 */ /* 0x001fcc000000002a */
[----:B------:R0:W2:Y:S01]  /*5660*/  @!P2 LDG.E.U16 R42, [R38.64] ;  /* 0x00000006262aa981 */ /* 0x0000a2000c1e1500 */
[----:B------:R-:W-:Y:S02]  /*5670*/  SGXT.U32 R41, R41, 0x1 ;  /* 0x000000012929781a */ /* 0x000fe40000000000 */
[----:B0-----:R-:W-:-:S04]  /*5680*/  LOP3.LUT R39, R18, 0x38, RZ, 0xfc, !PT ;  /* 0x0000003812277812 */ /* 0x001fc800078efcff */
[----:B------:R-:W-:Y:S02]  /*5690*/  ISETP.GE.AND P2, PT, R39, UR4, PT ;  /* 0x0000000427007c0c */ /* 0x000fe4000bf46270 */
[----:B------:R-:W-:Y:S02]  /*56a0*/  LOP3.LUT R39, R18, 0xe, RZ, 0xfc, !PT ;  /* 0x0000000e12277812 */ /* 0x000fe400078efcff */
[----:B------:R-:W-:-:S03]  /*56b0*/  LOP3.LUT R41, R41, 0x30, RZ, 0xfc, !PT ;  /* 0x0000003029297812 */ /* 0x000fc600078efcff */
[----:B------:R-:W-:Y:S01]  /*56c0*/  IMAD R39, R39, c[0x0][0x188], RZ ;  /* 0x0000620027277a24 */ /* 0x000fe200078e02ff */
[----:B------:R-:W-:-:S03]  /*56d0*/  PRMT R45, RZ, 0x7610, R45 ;  /* 0x00007610ff2d7816 */ /* 0x000fc6000000002d */
[----:B------:R-:W-:Y:S01]  /*56e0*/  IMAD.WIDE R38, R39, 0x2, R28 ;  /* 0x0000000227267825 */ /* 0x000fe200078e021c */
[----:B------:R-:W-:-:S03]  /*56f0*/  PRMT R43, RZ, 0x7610, R43 ;  /* 0x00007610ff2b7816 */ /* 0x000fc6000000002b */
[----:B------:R-:W-:Y:S01]  /*5700*/  IMAD R41, R41, c[0x0][0x188], RZ ;  /* 0x0000620029297a24 */ /* 0x000fe200078e02ff */
[----:B------:R0:W2:Y:S03]  /*5710*/  @!P0 LDG.E.U16 R45, [R38.64] ;  /* 0x00000006262d8981 */ /* 0x0000a6000c1e1500 */
[----:B------:R-:W-:Y:S01]  /*5720*/  IMAD.WIDE R40, R41, 0x2, R28 ;  /* 0x0000000229287825 */ /* 0x000fe200078e021c */
[----:B------:R-:W-:Y:S02]  /*5730*/  PRMT R119, RZ, 0x7610, R119 ;  /* 0x00007610ff777816 */ /* 0x000fe40000000077 */
[----:B------:R-:W-:Y:S02]  /*5740*/  ISETP.GE.AND P1, PT, R24, UR4, PT ;  /* 0x0000000418007c0c */ /* 0x000fe4000bf26270 */
[----:B------:R1:W2:Y:S01]  /*5750*/  @!P4 LDG.E.U16 R43, [R40.64] ;  /* 0x00000006282bc981 */ /* 0x0002a2000c1e1500 */
[----:B0-----:R-:W-:-:S02]  /*5760*/  LOP3.LUT R39, R18, 0x38, RZ, 0xfc, !PT ;  /* 0x0000003812277812 */ /* 0x001fc400078efcff */
[----:B------:R-:W-:-:S03]  /*5770*/  LOP3.LUT R38, R18, 0x14, RZ, 0xfc, !PT ;  /* 0x0000001412267812 */ /* 0x000fc600078efcff */
[----:B------:R-:W-:Y:S01]  /*5780*/  IMAD R39, R39, c[0x0][0x188], RZ ;  /* 0x0000620027277a24 */ /* 0x000fe200078e02ff */
[----:B------:R-:W-:Y:S02]  /*5790*/  ISETP.GE.AND P0, PT, R38, UR4, PT ;  /* 0x0000000426007c0c */ /* 0x000fe4000bf06270 */
[----:B-1----:R-:W-:Y:S01]  /*57a0*/  LOP3.LUT R41, R18, 0x12, RZ, 0xfc, !PT ;  /* 0x0000001212297812 */ /* 0x002fe200078efcff */
[----:B------:R-:W-:Y:S01]  /*57b0*/  IMAD.WIDE R38, R39, 0x2, R28 ;  /* 0x0000000227267825 */ /* 0x000fe200078e021c */
[----:B------:R-:W-:-:S03]  /*57c0*/  PRMT R46, RZ, 0x7610, R46 ;  /* 0x00007610ff2e7816 */ /* 0x000fc6000000002e */
[----:B------:R-:W-:Y:S01]  /*57d0*/  IMAD R41, R41, c[0x0][0x188], RZ ;  /* 0x0000620029297a24 */ /* 0x000fe200078e02ff */
[----:B------:R0:W2:Y:S03]  /*57e0*/  @!P2 LDG.E.U16 R119, [R38.64] ;  /* 0x000000062677a981 */ /* 0x0000a6000c1e1500 */
[----:B------:R-:W-:-:S05]  /*57f0*/  IMAD.WIDE R40, R41, 0x2, R28 ;  /* 0x0000000229287825 */ /* 0x000fca00078e021c */
[----:B------:R1:W2:Y:S01]  /*5800*/  @!P1 LDG.E.U16 R46, [R40.64] ;  /* 0x00000006282e9981 */ /* 0x0002a2000c1e1500 */
[C---:B0-----:R-:W-:Y:S02]  /*5810*/  LOP3.LUT R39, R18.reuse, 0x14, RZ, 0xfc, !PT ;  /* 0x0000001412277812 */ /* 0x041fe400078efcff */
[----:B------:R-:W-:-:S03]  /*5820*/  LOP3.LUT R38, R18, 0x16, RZ, 0xfc, !PT ;  /* 0x0000001612267812 */ /* 0x000fc600078efcff */
[----:B------:R-:W-:Y:S01]  /*5830*/  IMAD R39, R39, c[0x0][0x188], RZ ;  /* 0x0000620027277a24 */ /* 0x000fe200078e02ff */
[----:B------:R-:W-:Y:S02]  /*5840*/  ISETP.GE.AND P1, PT, R38, UR4, PT ;  /* 0x0000000426007c0c */ /* 0x000fe4000bf26270 */
[----:B-1----:R-:W-:Y:S01]  /*5850*/  PRMT R40, RZ, 0x7610, R40 ;  /* 0x00007610ff287816 */ /* 0x002fe20000000028 */
[----:B------:R-:W-:-:S05]  /*5860*/  IMAD.WIDE R38, R39, 0x2, R28 ;  /* 0x0000000227267825 */ /* 0x000fca00078e021c */
[----:B------:R0:W2:Y:S01]  /*5870*/  @!P0 LDG.E.U16 R40, [R38.64] ;  /* 0x0000000626288981 */ /* 0x0000a2000c1e1500 */
[----:B------:R-:W-:Y:S02]  /*5880*/  PRMT R41, RZ, 0x7610, R41 ;  /* 0x00007610ff297816 */ /* 0x000fe40000000029 */
[C---:B0-----:R-:W-:Y:S02]  /*5890*/  LOP3.LUT R39, R18.reuse, 0x16, RZ, 0xfc, !PT ;  /* 0x0000001612277812 */ /* 0x041fe400078efcff */
[----:B------:R-:W-:-:S03]  /*58a0*/  LOP3.LUT R38, R18, 0x1a, RZ, 0xfc, !PT ;  /* 0x0000001a12267812 */ /* 0x000fc600078efcff */
[----:B------:R-:W-:Y:S01]  /*58b0*/  IMAD R39, R39, c[0x0][0x188], RZ ;  /* 0x0000620027277a24 */ /* 0x000fe200078e02ff */
[----:B------:R-:W-:-:S03]  /*58c0*/  ISETP.GE.AND P0, PT, R38, UR4, PT ;  /* 0x0000000426007c0c */ /* 0x000fc6000bf06270 */
        /* <DEDUP_REMOVED lines=71> */
[----:B------:R0:W3:Y:S01]  /*5d40*/  @!P1 LDG.E.U16 R191, [R38.64] ;  /* 0x0000000626bf9981 */ /* 0x0000e2000c1e1500 */
[----:B------:R-:W-:Y:S02]  /*5d50*/  PRMT R125, RZ, 0x7610, R125 ;  /* 0x00007610ff7d7816 */ /* 0x000fe4000000007d */
[C---:B0-----:R-:W-:Y:S02]  /*5d60*/  LOP3.LUT R39, R18.reuse, 0x2e, RZ, 0xfc, !PT ;  /* 0x0000002e12277812 */ /* 0x041fe400078efcff */
[----:B------:R-:W-:-:S03]  /*5d70*/  LOP3.LUT R38, R18, 0x34, RZ, 0xfc, !PT ;  /* 0x0000003412267812 */ /* 0x000fc600078efcff */
[----:B------:R-:W-:Y:S01]  /*5d80*/  IMAD R39, R39, c[0x0][0x188], RZ ;  /* 0x0000620027277a24 */ /* 0x000fe200078e02ff */
[----:B------:R-:W-:-:S03]  /*5d90*/  ISETP.GE.AND P1, PT, R38, UR4, PT ;  /* 0x0000000426007c0c */ /* 0x000fc6000bf26270 */
[----:B------:R-:W-:-:S05]  /*5da0*/  IMAD.WIDE R38, R39, 0x2, R28 ;  /* 0x0000000227267825 */ /* 0x000fca00078e021c */
[----:B------:R0:W4:Y:S01]  /*5db0*/  @!P0 LDG.E.U16 R125, [R38.64] ;  /* 0x00000006267d8981 */ /* 0x000122000c1e1500 */
[----:B------:R-:W-:Y:S02]  /*5dc0*/  PRMT R126, RZ, 0x7610, R126 ;  /* 0x00007610ff7e7816 */ /* 0x000fe4000000007e */
[C---:B0-----:R-:W-:Y:S02]  /*5dd0*/  LOP3.LUT R39, R18.reuse, 0x34, RZ, 0xfc, !PT ;  /* 0x0000003412277812 */ /* 0x041fe400078efcff */
[----:B------:R-:W-:-:S03]  /*5de0*/  LOP3.LUT R38, R18, 0x36, RZ, 0xfc, !PT ;  /* 0x0000003612267812 */ /* 0x000fc600078efcff */
[----:B------:R-:W-:Y:S01]  /*5df0*/  IMAD R39, R39, c[0x0][0x188], RZ ;  /* 0x0000620027277a24 */ /* 0x000fe200078e02ff */
[----:B------:R-:W-:-:S03]  /*5e00*/  ISETP.GE.AND P0, PT, R38, UR4, PT ;  /* 0x0000000426007c0c */ /* 0x000fc6000bf06270 */
[----:B------:R-:W-:-:S05]  /*5e10*/  IMAD.WIDE R38, R39, 0x2, R28 ;  /* 0x0000000227267825 */ /* 0x000fca00078e021c */
[----:B------:R0:W5:Y:S01]  /*5e20*/  @!P1 LDG.E.U16 R126, [R38.64] ;  /* 0x00000006267e9981 */ /* 0x000162000c1e1500 */
        /* <DEDUP_REMOVED lines=15> */
[----:B0-----:R-:W-:-:S05]  /*5f20*/  LOP3.LUT R39, R18, 0x3e, RZ, 0xfc, !PT ;  /* 0x0000003e12277812 */ /* 0x001fca00078efcff */
[----:B------:R-:W-:-:S04]  /*5f30*/  IMAD R39, R39, c[0x0][0x188], RZ ;  /* 0x0000620027277a24 */ /* 0x000fc800078e02ff */
[----:B------:R-:W-:-:S05]  /*5f40*/  IMAD.WIDE R38, R39, 0x2, R28 ;  /* 0x0000000227267825 */ /* 0x000fca00078e021c */
[----:B------:R0:W5:Y:S04]  /*5f50*/  @!P0 LDG.E.U16 R133, [R38.64] ;  /* 0x0000000626858981 */ /* 0x000168000c1e1500 */
[----:B------:R-:W-:Y:S06]  /*5f60*/  BAR.SYNC.DEFER_BLOCKING 0x0 ;  /* 0x0000000000007b1d */ /* 0x000fec0000010000 */
[----:B0-----:R-:W0:Y:S01]  /*5f70*/  S2R R39, SR_TID.X ;  /* 0x0000000000277919 */ /* 0x001e220000002100 */
[----:B------:R-:W-:-:S02]  /*5f80*/  IADD3 R38, P1, R17, R23, RZ ;  /* 0x0000001711267210 */ /* 0x000fc40007f3e0ff */
[----:B------:R-:W-:Y:S02]  /*5f90*/  PRMT R134, RZ, 0x7610, R134 ;  /* 0x00007610ff867816 */ /* 0x000fe40000000086 */
[----:B0-----:R-:W-:-:S04]  /*5fa0*/  LOP3.LUT R39, R39, 0x3f, RZ, 0xc0, !PT ;  /* 0x0000003f27277812 */ /* 0x001fc800078ec0ff */
[----:B------:R-:W-:Y:S01]  /*5fb0*/  ISETP.GE.AND P0, PT, R39, UR4, PT ;  /* 0x0000000427007c0c */ /* 0x000fe2000bf06270 */
[----:B------:R-:W-:Y:S01]  /*5fc0*/  IMAD.X R39, R16, 0x1, R22, P1 ;  /* 0x0000000110277824 */ /* 0x000fe200008e0616 */
[----:B------:R-:W-:-:S11]  /*5fd0*/  PRMT R135, RZ, 0x7610, R135 ;  /* 0x00007610ff877816 */ /* 0x000fd60000000087 */
[----:B------:R0:W5:Y:S02]  /*5fe0*/  @!P0 LDG.E.U16 R134, [R38.64] ;  /* 0x0000000626868981 */ /* 0x000164000c1e1500 */
[----:B0-----:R-:W-:-:S05]  /*5ff0*/  IADD3 R38, P1, R226, R23, RZ ;  /* 0x00000017e2267210 */ /* 0x001fca0007f3e0ff */
[----:B------:R-:W-:-:S05]  /*6000*/  IMAD.X R39, R199, 0x1, R22, P1 ;  /* 0x00000001c7277824 */ /* 0x000fca00008e0616 */
[----:B------:R0:W5:Y:S01]  /*6010*/  @!P0 LDG.E.U16 R135, [R38.64] ;  /* 0x0000000626878981 */ /* 0x000162000c1e1500 */
[----:B------:R-:W-:Y:S02]  /*6020*/  PRMT R182, RZ, 0x7610, R182 ;  /* 0x00007610ffb67816 */ /* 0x000fe400000000b6 */
        /* <DEDUP_REMOVED lines=17> */
[----:B------:R-:W-:Y:S01]  /*6140*/  IMAD.X R39, R168, 0x1, R22, P1 ;  /* 0x00000001a8277824 */ /* 0x000fe200008e0616 */
[----:B--2---:R0:W-:Y:S04]  /*6150*/  STS.U16 [R19+0x4000], R124 ;  /* 0x0040007c13007388 */ /* 0x0041e80000000400 */
[----:B------:R1:W2:Y:S01]  /*6160*/  @!P0 LDG.E.U16 R186, [R38.64] ;  /* 0x0000000626ba8981 */ /* 0x0002a2000c1e1500 */
[----:B0-----:R-:W-:Y:S02]  /*6170*/  PRMT R124, RZ, 0x7610, R124 ;  /* 0x00007610ff7c7816 */ /* 0x001fe4000000007c */
[----:B-1----:R-:W-:-:S05]  /*6180*/  IADD3 R38, P1, R165, R23, RZ ;  /* 0x00000017a5267210 */ /* 0x002fca0007f3e0ff */
[----:B------:R-:W-:Y:S01]  /*6190*/  IMAD.X R39, R164, 0x1, R22, P1 ;  /* 0x00000001a4277824 */ /* 0x000fe200008e0616 */
[----:B---3--:R0:W-:Y:S04]  /*61a0*/  STS.U16 [R19+0x4400], R117 ;  /* 0x0044007513007388 */ /* 0x0081e80000000400 */
[----:B------:R1:W3:Y:S01]  /*61b0*/  @!P0 LDG.E.U16 R124, [R38.64] ;  /* 0x00000006267c8981 */ /* 0x0002e2000c1e1500 */
[----:B0-----:R-:W-:Y:S02]  /*61c0*/  PRMT R117, RZ, 0x7610, R117 ;  /* 0x00007610ff757816 */ /* 0x001fe40000000075 */
[----:B-1----:R-:W-:-:S05]  /*61d0*/  IADD3 R38, P1, R158, R23, RZ ;  /* 0x000000179e267210 */ /* 0x002fca0007f3e0ff */
[----:B------:R-:W-:Y:S01]  /*61e0*/  IMAD.X R39, R157, 0x1, R22, P1 ;  /* 0x000000019d277824 */ /* 0x000fe200008e0616 */
[----:B----4-:R0:W-:Y:S04]  /*61f0*/  STS.U16 [R19+0x4800], R111 ;  /* 0x0048006f13007388 */ /* 0x0101e80000000400 */
[----:B------:R1:W4:Y:S01]  /*6200*/  @!P0 LDG.E.U16 R117, [R38.64] ;  /* 0x0000000626758981 */ /* 0x000322000c1e1500 */
[----:B0-----:R-:W-:Y:S02]  /*6210*/  PRMT R111, RZ, 0x7610, R111 ;  /* 0x00007610ff6f7816 */ /* 0x001fe4000000006f */
[----:B-1----:R-:W-:-:S05]  /*6220*/  IADD3 R38, P1, R204, R23, RZ ;  /* 0x00000017cc267210 */ /* 0x002fca0007f3e0ff */
[----:B------:R-:W-:Y:S01]  /*6230*/  IMAD.X R39, R155, 0x1, R22, P1 ;  /* 0x000000019b277824 */ /* 0x000fe200008e0616 */
[----:B-----5:R0:W-:Y:S04]  /*6240*/  STS.U16 [R19+0x4c00], R44 ;  /* 0x004c002c13007388 */ /* 0x0201e80000000400 */
[----:B------:R1:W5:Y:S01]  /*6250*/  @!P0 LDG.E.U16 R111, [R38.64] ;  /* 0x00000006266f8981 */ /* 0x000362000c1e1500 */
[----:B0-----:R-:W-:Y:S02]  /*6260*/  PRMT R44, RZ, 0x7610, R44 ;  /* 0x00007610ff2c7816 */ /* 0x001fe4000000002c */
[----:B-1----:R-:W-:-:S05]  /*6270*/  IADD3 R38, P1, R236, R23, RZ ;  /* 0x00000017ec267210 */ /* 0x002fca0007f3e0ff */
[----:B------:R-:W-:-:S05]  /*6280*/  IMAD.X R39, R201, 0x1, R22, P1 ;  /* 0x00000001c9277824 */ /* 0x000fca00008e0616 */
[----:B------:R0:W2:Y:S01]  /*6290*/  @!P0 LDG.E.U16 R44, [R38.64] ;  /* 0x00000006262c8981 */ /* 0x0000a2000c1e1500 */
[----:B------:R-:W-:-:S03]  /*62a0*/  PRMT R190, RZ, 0x7610, R190 ;  /* 0x00007610ffbe7816 */ /* 0x000fc600000000be */
[----:B------:R1:W-:Y:S01]  /*62b0*/  STS.U16 [R19+0x5400], R36 ;  /* 0x0054002413007388 */ /* 0x0003e20000000400 */
[----:B0-----:R-:W-:-:S05]  /*62c0*/  IADD3 R38, P1, R147, R23, RZ ;  /* 0x0000001793267210 */ /* 0x001fca0007f3e0ff */
[--C-:B------:R-:W-:Y:S01]  /*62d0*/  IMAD.X R39, R146, 0x1, R22.reuse, P1 ;  /* 0x0000000192277824 */ /* 0x100fe200008e0616 */
[----:B-1----:R-:W-:Y:S01]  /*62e0*/  IADD3 R36, P1, R141, R23, RZ ;  /* 0x000000178d247210 */ /* 0x002fe20007f3e0ff */
[----:B------:R0:W-:Y:S04]  /*62f0*/  STS.U16 [R19+0x5000], R37 ;  /* 0x0050002513007388 */ /* 0x0001e80000000400 */
[----:B------:R1:W2:Y:S01]  /*6300*/  @!P0 LDG.E.U16 R190, [R38.64] ;  /* 0x0000000626be8981 */ /* 0x0002a2000c1e1500 */
[----:B0-----:R-:W-:Y:S01]  /*6310*/  IMAD.X R37, R140, 0x1, R22, P1 ;  /* 0x000000018c257824 */ /* 0x001fe200008e0616 */
[----:B-1----:R-:W-:-:S06]  /*6320*/  PRMT R38, RZ, 0x7610, R38 ;  /* 0x00007610ff267816 */ /* 0x002fcc0000000026 */
[----:B------:R0:W2:Y:S01]  /*6330*/  @!P0 LDG.E.U16 R38, [R36.64] ;  /* 0x0000000624268981 */ /* 0x0000a2000c1e1500 */
[----:B------:R-:W-:Y:S02]  /*6340*/  PRMT R39, RZ, 0x7610, R39 ;  /* 0x00007610ff277816 */ /* 0x000fe40000000027 */
[----:B0-----:R-:W-:-:S05]  /*6350*/  IADD3 R36, P1, R130, R23, RZ ;  /* 0x0000001782247210 */ /* 0x001fca0007f3e0ff */
[----:B------:R-:W-:Y:S01]  /*6360*/  IMAD.X R37, R129, 0x1, R22, P1 ;  /* 0x0000000181257824 */ /* 0x000fe200008e0616 */
[----:B------:R0:W-:Y:S04]  /*6370*/  STS.U16 [R19+0x5800], R43 ;  /* 0x0058002b13007388 */ /* 0x0001e80000000400 */
[----:B------:R1:W2:Y:S01]  /*6380*/  @!P0 LDG.E.U16 R39, [R36.64] ;  /* 0x0000000624278981 */ /* 0x0002a2000c1e1500 */
[----:B0-----:R-:W-:Y:S02]  /*6390*/  PRMT R43, RZ, 0x7610, R43 ;  /* 0x00007610ff2b7816 */ /* 0x001fe4000000002b */
[----:B-1----:R-:W-:-:S05]  /*63a0*/  IADD3 R36, P1, R230, R23, RZ ;  /* 0x00000017e6247210 */ /* 0x002fca0007f3e0ff */
[----:B------:R-:W-:Y:S01]  /*63b0*/  IMAD.X R37, R31, 0x1, R22, P1 ;  /* 0x000000011f257824 */ /* 0x000fe200008e0616 */
[----:B------:R0:W-:Y:S04]  /*63c0*/  STS.U16 [R19+0x5c00], R119 ;  /* 0x005c007713007388 */ /* 0x0001e80000000400 */
[----:B------:R1:W2:Y:S04]  /*63d0*/  @!P0 LDG.E.U16 R43, [R36.64] ;  /* 0x00000006242b8981 */ /* 0x0002a8000c1e1500 */
[----:B------:R1:W-:Y:S01]  /*63e0*/  STS.U16 [R249+0x4500], R34 ;  /* 0x00450022f9007388 */ /* 0x0003e20000000400 */
[----:B0-----:R-:W-:-:S02]  /*63f0*/  PRMT R119, RZ, 0x7610, R119 ;  /* 0x00007610ff777816 */ /* 0x001fc40000000077 */
[----:B-1----:R-:W-:-:S05]  /*6400*/  IADD3 R36, P1, R5, R23, RZ ;  /* 0x0000001705247210 */ /* 0x002fca0007f3e0ff */
[--C-:B------:R-:W-:Y:S01]  /*6410*/  IMAD.X R37, R4, 0x1, R22.reuse, P1 ;  /* 0x0000000104257824 */ /* 0x100fe200008e0616 */
[----:B------:R-:W-:Y:S01]  /*6420*/  IADD3 R34, P1, R12, R23, RZ ;  /* 0x000000170c227210 */ /* 0x000fe20007f3e0ff */
        /* <DEDUP_REMOVED lines=74> */
[----:B---3--:R-:W-:Y:S01]  /*68d0*/  IADD3 R32, P1, R7, R23, RZ ;  /* 0x0000001707207210 */ /* 0x008fe20007f3e0ff */
[----:B------:R0:W-:Y:S04]  /*68e0*/  STS.U16 [R247+0x4300], R33 ;  /* 0x00430021f7007388 */ /* 0x0001e80000000400 */
[----:B------:R1:W3:Y:S01]  /*68f0*/  @!P0 LDG.E.U16 R132, [R34.64] ;  /* 0x0000000622848981 */ /* 0x0002e2000c1e1500 */
[----:B0-----:R-:W-:Y:S01]  /*6900*/  IMAD.X R33, R6, 0x1, R22, P1 ;  /* 0x0000000106217824 */ /* 0x001fe200008e0616 */
[----:B-1----:R-:W-:-:S06]  /*6910*/  PRMT R34, RZ, 0x7610, R34 ;  /* 0x00007610ff227816 */ /* 0x002fcc0000000022 */
[----:B------:R0:W2:Y:S01]  /*6920*/  @!P0 LDG.E.U16 R34, [R32.64] ;  /* 0x0000000620228981 */ /* 0x0000a2000c1e1500 */
[----:B------:R-:W-:Y:S02]  /*6930*/  PRMT R35, RZ, 0x7610, R35 ;  /* 0x00007610ff237816 */ /* 0x000fe40000000023 */
[----:B0-----:R-:W-:-:S05]  /*6940*/  IADD3 R32, P1, R227, R23, RZ ;  /* 0x00000017e3207210 */ /* 0x001fca0007f3e0ff */
[----:B------:R-:W-:Y:S01]  /*6950*/  IMAD.X R33, R13, 0x1, R22, P1 ;  /* 0x000000010d217824 */ /* 0x000fe200008e0616 */
[----:B------:R0:W-:Y:S04]  /*6960*/  STS.U16 [R247+0x4b00], R41 ;  /* 0x004b0029f7007388 */ /* 0x0001e80000000400 */
[----:B------:R1:W3:Y:S01]  /*6970*/  @!P0 LDG.E.U16 R35, [R32.64] ;  /* 0x0000000620238981 */ /* 0x0002e2000c1e1500 */
[----:B0-----:R-:W-:Y:S02]  /*6980*/  PRMT R41, RZ, 0x7610, R41 ;  /* 0x00007610ff297816 */ /* 0x001fe40000000029 */
[----:B-1----:R-:W-:-:S05]  /*6990*/  IADD3 R32, P1, R224, R23, RZ ;  /* 0x00000017e0207210 */ /* 0x002fca0007f3e0ff */
        /* <DEDUP_REMOVED lines=31> */
[----:B------:R0:W-:Y:S04]  /*6b90*/  STS.U16 [R19], R135 ;  /* 0x0000008713007388 */ /* 0x0001e80000000400 */
        /* <DEDUP_REMOVED lines=38> */
[----:B------:R-:W-:Y:S01]  /*6e00*/  IMAD.X R33, R8, 0x1, R22, P1 ;  /* 0x0000000108217824 */ /* 0x000fe200008e0616 */
[----:B--2---:R0:W-:Y:S04]  /*6e10*/  STS.U16 [R19+0x2400], R44 ;  /* 0x0024002c13007388 */ /* 0x0041e80000000400 */
        /* <DEDUP_REMOVED lines=34> */
[----:B------:R-:W-:Y:S04]  /*7040*/  STS.U16 [R19+0x2800], R190 ;  /* 0x002800be13007388 */ /* 0x000fe80000000400 */
[----:B------:R0:W2:Y:S04]  /*7050*/  @!P0 LDG.E.U16 R36, [R32.64] ;  /* 0x0000000620248981 */ /* 0x0000a8000c1e1500 */
[----:B------:R1:W-:Y:S01]  /*7060*/  STS.U16 [R249+0x100], R37 ;  /* 0x00010025f9007388 */ /* 0x0003e20000000400 */
[----:B0-----:R-:W-:-:S02]  /*7070*/  IADD3 R32, P1, R160, R23, RZ ;  /* 0x00000017a0207210 */ /* 0x001fc40007f3e0ff */
[----:B-1----:R-:W-:-:S03]  /*7080*/  PRMT R37, RZ, 0x7610, R37 ;  /* 0x00007610ff257816 */ /* 0x002fc60000000025 */
        /* <DEDUP_REMOVED lines=25> */
[----:B------:R-:W-:-:S05]  /*7220*/  IMAD.X R33, R131, 0x1, R22, P1 ;  /* 0x0000000183217824 */ /* 0x000fca00008e0616 */
        /* <DEDUP_REMOVED lines=14> */
[----:B------:R-:W2:Y:S04]  /*7310*/  @!P0 LDG.E.U16 R40, [R32.64] ;  /* 0x0000000620288981 */ /* 0x000ea8000c1e1500 */
[----:B------:R-:W-:Y:S04]  /*7320*/  STS.U16 [R249+0x1900], R191 ;  /* 0x001900bff9007388 */ /* 0x000fe80000000400 */
[----:B------:R-:W-:Y:S04]  /*7330*/  STS.U16 [R249+0x2500], R47 ;  /* 0x0025002ff9007388 */ /* 0x000fe80000000400 */
[----:B------:R-:W-:Y:S04]  /*7340*/  STS.U16 [R249+0x2900], R109 ;  /* 0x0029006df9007388 */ /* 0x000fe80000000400 */
[----:B------:R-:W-:Y:S04]  /*7350*/  STS.U16 [R249+0x2d00], R118 ;  /* 0x002d0076f9007388 */ /* 0x000fe80000000400 */
[----:B------:R-:W-:Y:S04]  /*7360*/  STS.U16 [R249+0x3100], R126 ;  /* 0x0031007ef9007388 */ /* 0x000fe80000000400 */
[----:B---3--:R-:W-:Y:S04]  /*7370*/  STS.U16 [R249+0x3500], R132 ;  /* 0x00350084f9007388 */ /* 0x008fe80000000400 */
[----:B------:R-:W-:Y:S04]  /*7380*/  STS.U16 [R249+0x3900], R34 ;  /* 0x00390022f9007388 */ /* 0x000fe80000000400 */
        /* <DEDUP_REMOVED lines=10> */
[----:B------:R0:W-:Y:S04]  /*7430*/  STS.U16 [R248+0x2600], R183 ;  /* 0x002600b7f8007388 */ /* 0x0001e80000000400 */
[----:B------:R-:W-:Y:S04]  /*7440*/  STS.U16 [R248+0x2a00], R184 ;  /* 0x002a00b8f8007388 */ /* 0x000fe80000000400 */
[----:B------:R-:W-:Y:S04]  /*7450*/  STS.U16 [R248+0x2e00], R185 ;  /* 0x002e00b9f8007388 */ /* 0x000fe80000000400 */
[----:B----4-:R-:W-:Y:S04]  /*7460*/  STS.U16 [R248+0x3200], R124 ;  /* 0x0032007cf8007388 */ /* 0x010fe80000000400 */
[----:B-----5:R-:W-:Y:S04]  /*7470*/  STS.U16 [R248+0x3600], R117 ;  /* 0x00360075f8007388 */ /* 0x020fe80000000400 */
[----:B--2---:R-:W-:Y:S04]  /*7480*/  STS.U16 [R248+0x3a00], R111 ;  /* 0x003a006ff8007388 */ /* 0x004fe80000000400 */
        /* <DEDUP_REMOVED lines=17> */
[----:B------:R-:W-:Y:S01]  /*75a0*/  BAR.SYNC.DEFER_BLOCKING 0x0 ;  /* 0x0000000000007b1d */ /* 0x000fe20000010000 */
[----:B0-----:R-:W-:-:S02]  /*75b0*/  LOP3.LUT R183, R20, 0x20, RZ, 0x3c, !PT ;  /* 0x0000002014b77812 */ /* 0x001fc400078e3cff */
[C---:B------:R-:W-:Y:S02]  /*75c0*/  LOP3.LUT R182, R20.reuse, 0x40, RZ, 0x3c, !PT ;  /* 0x0000004014b67812 */ /* 0x040fe400078e3cff */
[----:B------:R-:W-:Y:S01]  /*75d0*/  LOP3.LUT R191, R20, 0x60, RZ, 0x3c, !PT ;  /* 0x0000006014bf7812 */ /* 0x000fe200078e3cff */
[----:B------:R-:W-:Y:S04]  /*75e0*/  LDSM.16.MT88.4 R132, [R20+0x4000] ;  /* 0x004000001484783b */ /* 0x000fe80000004200 */
[----:B------:R-:W0:Y:S04]  /*75f0*/  LDSM.16.M88.4 R44, [R21] ;  /* 0x00000000152c783b */ /* 0x000e280000000200 */
[----:B------:R-:W1:Y:S04]  /*7600*/  LDSM.16.M88.4 R40, [R21+0x1000] ;  /* 0x001000001528783b */ /* 0x000e680000000200 */
[----:B------:R-:W2:Y:S04]  /*7610*/  LDSM.16.M88.4 R36, [R21+0x2000] ;  /* 0x002000001524783b */ /* 0x000ea80000000200 */
[----:B------:R-:W3:Y:S04]  /*7620*/  LDSM.16.M88.4 R32, [R21+0x3000] ;  /* 0x003000001520783b */ /* 0x000ee80000000200 */
[----:B------:R-:W4:Y:S04]  /*7630*/  LDSM.16.MT88.4 R124, [R183+0x4000] ;  /* 0x00400000b77c783b */ /* 0x000f280000004200 */
[----:B------:R-:W5:Y:S04]  /*7640*/  LDSM.16.MT88.4 R116, [R182+0x4000] ;  /* 0x00400000b674783b */ /* 0x000f680000004200 */
[----:B------:R-:W3:Y:S01]  /*7650*/  LDSM.16.MT88.4 R108, [R191+0x4000] ;  /* 0x00400000bf6c783b */ /* 0x000ee20000004200 */
[C---:B0-----:R-:W-:Y:S08]  /*7660*/  HMMA.16816.F32.BF16 R96, R132.reuse, R44, R96 ;  /* 0x0000002c8460723c */ /* 0x041ff00000041860 */
[C---:B-1----:R-:W-:Y:S08]  /*7670*/  HMMA.16816.F32.BF16 R100, R132.reuse, R40, R100 ;  /* 0x000000288464723c */ /* 0x042ff00000041864 */
[C---:B--2---:R-:W-:Y:S08]  /*7680*/  HMMA.16816.F32.BF16 R92, R132.reuse, R36, R92 ;  /* 0x00000024845c723c */ /* 0x044ff0000004185c */
[----:B---3--:R-:W-:Y:S01]  /*7690*/  HMMA.16816.F32.BF16 R88, R132, R32, R88 ;  /* 0x000000208458723c */ /* 0x008fe20000041858 */
[----:B------:R-:W0:Y:S07]  /*76a0*/  LDSM.16.MT88.4 R132, [R20+0x4800] ;  /* 0x004800001484783b */ /* 0x000e2e0000004200 */
[C---:B----4-:R-:W-:Y:S08]  /*76b0*/  HMMA.16816.F32.BF16 R84, R124.reuse, R44, R84 ;  /* 0x0000002c7c54723c */ /* 0x050ff00000041854 */
[C---:B------:R-:W-:Y:S08]  /*76c0*/  HMMA.16816.F32.BF16 R80, R124.reuse, R40, R80 ;  /* 0x000000287c50723c */ /* 0x040ff00000041850 */
[C---:B------:R-:W-:Y:S08]  /*76d0*/  HMMA.16816.F32.BF16 R76, R124.reuse, R36, R76 ;  /* 0x000000247c4c723c */ /* 0x040ff0000004184c */
[----:B------:R-:W-:Y:S01]  /*76e0*/  HMMA.16816.F32.BF16 R72, R124, R32, R72 ;  /* 0x000000207c48723c */ /* 0x000fe20000041848 */
[----:B------:R-:W1:Y:S07]  /*76f0*/  LDSM.16.MT88.4 R124, [R183+0x4800] ;  /* 0x00480000b77c783b */ /* 0x000e6e0000004200 */
[C---:B-----5:R-:W-:Y:S08]  /*7700*/  HMMA.16816.F32.BF16 R68, R116.reuse, R44, R68 ;  /* 0x0000002c7444723c */ /* 0x060ff00000041844 */
[C---:B------:R-:W-:Y:S08]  /*7710*/  HMMA.16816.F32.BF16 R52, R116.reuse, R40, R52 ;  /* 0x000000287434723c */ /* 0x040ff00000041834 */
[C---:B------:R-:W-:Y:S08]  /*7720*/  HMMA.16816.F32.BF16 R48, R116.reuse, R36, R48 ;  /* 0x000000247430723c */ /* 0x040ff00000041830 */
[----:B------:R-:W-:Y:S01]  /*7730*/  HMMA.16816.F32.BF16 R56, R116, R32, R56 ;  /* 0x000000207438723c */ /* 0x000fe20000041838 */
[----:B------:R-:W2:Y:S07]  /*7740*/  LDSM.16.MT88.4 R116, [R182+0x4800] ;  /* 0x00480000b674783b */ /* 0x000eae0000004200 */
[C---:B------:R-:W-:Y:S08]  /*7750*/  HMMA.16816.F32.BF16 R60, R108.reuse, R44, R60 ;  /* 0x0000002c6c3c723c */ /* 0x040ff0000004183c */
[C---:B------:R-:W-:Y:S08]  /*7760*/  HMMA.16816.F32.BF16 R64, R108.reuse, R40, R64 ;  /* 0x000000286c40723c */ /* 0x040ff00000041840 */
[C---:B------:R-:W-:Y:S08]  /*7770*/  HMMA.16816.F32.BF16 R104, R108.reuse, R36, R104 ;  /* 0x000000246c68723c */ /* 0x040ff00000041868 */
[----:B------:R-:W-:Y:S01]  /*7780*/  HMMA.16816.F32.BF16 R112, R108, R32, R112 ;  /* 0x000000206c70723c */ /* 0x000fe20000041870 */
[----:B------:R-:W3:Y:S07]  /*7790*/  LDSM.16.MT88.4 R108, [R191+0x4800] ;  /* 0x00480000bf6c783b */ /* 0x000eee0000004200 */
[C---:B0-----:R-:W-:Y:S08]  /*77a0*/  HMMA.16816.F32.BF16 R96, R132.reuse, R46, R96 ;  /* 0x0000002e8460723c */ /* 0x041ff00000041860 */
[C---:B------:R-:W-:Y:S08]  /*77b0*/  HMMA.16816.F32.BF16 R100, R132.reuse, R42, R100 ;  /* 0x0000002a8464723c */ /* 0x040ff00000041864 */
[----:B------:R-:W-:Y:S08]  /*77c0*/  HMMA.16816.F32.BF16 R92, R132, R38, R92 ;  /* 0x00000026845c723c */ /* 0x000ff0000004185c */
[C---:B-1----:R-:W-:Y:S08]  /*77d0*/  HMMA.16816.F32.BF16 R84, R124.reuse, R46, R84 ;  /* 0x0000002e7c54723c */ /* 0x042ff00000041854 */
[C---:B------:R-:W-:Y:S08]  /*77e0*/  HMMA.16816.F32.BF16 R80, R124.reuse, R42, R80 ;  /* 0x0000002a7c50723c */ /* 0x040ff00000041850 */
[----:B------:R-:W-:Y:S08]  /*77f0*/  HMMA.16816.F32.BF16 R76, R124, R38, R76 ;  /* 0x000000267c4c723c */ /* 0x000ff0000004184c */
[C---:B--2---:R-:W-:Y:S08]  /*7800*/  HMMA.16816.F32.BF16 R68, R116.reuse, R46, R68 ;  /* 0x0000002e7444723c */ /* 0x044ff00000041844 */
[C---:B------:R-:W-:Y:S08]  /*7810*/  HMMA.16816.F32.BF16 R52, R116.reuse, R42, R52 ;  /* 0x0000002a7434723c */ /* 0x040ff00000041834 */
[----:B------:R-:W-:Y:S08]  /*7820*/  HMMA.16816.F32.BF16 R48, R116, R38, R48 ;  /* 0x000000267430723c */ /* 0x000ff00000041830 */
[C---:B---3--:R-:W-:Y:S01]  /*7830*/  HMMA.16816.F32.BF16 R44, R108.reuse, R46, R60 ;  /* 0x0000002e6c2c723c */ /* 0x048fe2000004183c */
[----:B------:R-:W-:Y:S07]  /*7840*/  LDSM.16.M88.4 R60, [R25] ;  /* 0x00000000193c783b */ /* 0x000fee0000000200 */
[C---:B------:R-:W-:Y:S01]  /*7850*/  HMMA.16816.F32.BF16 R40, R108.reuse, R42, R64 ;  /* 0x0000002a6c28723c */ /* 0x040fe20000041840 */
[----:B------:R-:W-:Y:S07]  /*7860*/  LDSM.16.M88.4 R64, [R25+0x1000] ;  /* 0x001000001940783b */ /* 0x000fee0000000200 */
[----:B------:R-:W-:Y:S01]  /*7870*/  HMMA.16816.F32.BF16 R36, R108, R38, R104 ;  /* 0x000000266c24723c */ /* 0x000fe20000041868 */
[----:B------:R-:W-:Y:S01]  /*7880*/  IMAD.MOV.U32 R24, RZ, RZ, c[0x0][0x18c] ;  /* 0x00006300ff187624 */ /* 0x000fe200078e00ff */
[----:B------:R-:W-:Y:S06]  /*7890*/  LDSM.16.M88.4 R104, [R25+0x2000] ;  /* 0x002000001968783b */ /* 0x000fec0000000200 */
[-C--:B------:R-:W-:Y:S01]  /*78a0*/  HMMA.16816.F32.BF16 R88, R132, R34.reuse, R88 ;  /* 0x000000228458723c */ /* 0x080fe20000041858 */
[----:B------:R-:W0:Y:S07]  /*78b0*/  LDSM.16.MT88.4 R132, [R20+0x5000] ;  /* 0x005000001484783b */ /* 0x000e2e0000004200 */
[-C--:B------:R-:W-:Y:S01]  /*78c0*/  HMMA.16816.F32.BF16 R72, R124, R34.reuse, R72 ;  /* 0x000000227c48723c */ /* 0x080fe20000041848 */
[----:B------:R-:W1:Y:S07]  /*78d0*/  LDSM.16.MT88.4 R124, [R183+0x5000] ;  /* 0x00500000b77c783b */ /* 0x000e6e0000004200 */
[-C--:B------:R-:W-:Y:S01]  /*78e0*/  HMMA.16816.F32.BF16 R56, R116, R34.reuse, R56 ;  /* 0x000000227438723c */ /* 0x080fe20000041838 */
[----:B------:R-:W2:Y:S07]  /*78f0*/  LDSM.16.MT88.4 R116, [R182+0x5000] ;  /* 0x00500000b674783b */ /* 0x000eae0000004200 */
[----:B------:R-:W-:Y:S01]  /*7900*/  HMMA.16816.F32.BF16 R108, R108, R34, R112 ;  /* 0x000000226c6c723c */ /* 0x000fe20000041870 */
[----:B------:R-:W3:Y:S01]  /*7910*/  LDSM.16.MT88.4 R32, [R191+0x5000] ;  /* 0x00500000bf20783b */ /* 0x000ee20000004200 */
[----:B------:R-:W-:-:S03]  /*7920*/  IMAD.SHL.U32 R24, R24, 0x40, RZ ;  /* 0x0000004018187824 */ /* 0x000fc600078e00ff */
[----:B------:R-:W4:Y:S03]  /*7930*/  LDSM.16.M88.4 R112, [R25+0x3000] ;  /* 0x003000001970783b */ /* 0x000f260000000200 */
[-C--:B0-----:R-:W-:Y:S08]  /*7940*/  HMMA.16816.F32.BF16 R96, R132, R60.reuse, R96 ;  /* 0x0000003c8460723c */ /* 0x081ff00000041860 */
[-C--:B-1----:R-:W-:Y:S08]  /*7950*/  HMMA.16816.F32.BF16 R84, R124, R60.reuse, R84 ;  /* 0x0000003c7c54723c */ /* 0x082ff00000041854 */
[-C--:B--2---:R-:W-:Y:S08]  /*7960*/  HMMA.16816.F32.BF16 R68, R116, R60.reuse, R68 ;  /* 0x0000003c7444723c */ /* 0x084ff00000041844 */
[----:B---3--:R-:W-:Y:S07]  /*7970*/  HMMA.16816.F32.BF16 R44, R32, R60, R44 ;  /* 0x0000003c202c723c */ /* 0x008fee000004182c */
[----:B------:R-:W-:-:S02]  /*7980*/  IMAD.MOV.U32 R60, RZ, RZ, R17 ;  /* 0x000000ffff3c7224 */ /* 0x000fc400078e0011 */
[----:B------:R-:W-:Y:S01]  /*7990*/  IMAD.MOV.U32 R61, RZ, RZ, R16 ;  /* 0x000000ffff3d7224 */ /* 0x000fe200078e0010 */
[----:B------:R-:W-:Y:S03]  /*79a0*/  HMMA.16816.F32.BF16 R100, R132, R64, R100 ;  /* 0x000000408464723c */ /* 0x000fe60000041864 */
[----:B------:R-:W-:-:S05]  /*79b0*/  IMAD.WIDE R60, R24, 0x2, R60 ;  /* 0x00000002183c7825 */ /* 0x000fca00078e023c */
[----:B------:R-:W-:Y:S01]  /*79c0*/  HMMA.16816.F32.BF16 R80, R124, R64, R80 ;  /* 0x000000407c50723c */ /* 0x000fe20000041850 */
[----:B------:R-:W-:Y:S02]  /*79d0*/  IMAD.MOV.U32 R17, RZ, RZ, R60 ;  /* 0x000000ffff117224 */ /* 0x000fe400078e003c */
[----:B------:R-:W-:-:S05]  /*79e0*/  IMAD.MOV.U32 R16, RZ, RZ, R61 ;  /* 0x000000ffff107224 */ /* 0x000fca00078e003d */
[----:B------:R-:W-:Y:S01]  /*79f0*/  HMMA.16816.F32.BF16 R52, R116, R64, R52 ;  /* 0x000000407434723c */ /* 0x000fe20000041834 */
[----:B------:R-:W-:-:S07]  /*7a00*/  IMAD.MOV.U32 R60, RZ, RZ, R12 ;  /* 0x000000ffff3c7224 */ /* 0x000fce00078e000c */
[----:B------:R-:W-:Y:S01]  /*7a10*/  HMMA.16816.F32.BF16 R40, R32, R64, R40 ;  /* 0x000000402028723c */ /* 0x000fe20000041828 */
[----:B------:R-:W-:-:S06]  /*7a20*/  IMAD.MOV.U32 R61, RZ, RZ, R11 ;  /* 0x000000ffff3d7224 */ /* 0x000fcc00078e000b */
[----:B------:R-:W-:Y:S02]  /*7a30*/  IMAD.MOV.U32 R64, RZ, RZ, R15 ;  /* 0x000000ffff407224 */ /* 0x000fe400078e000f */
[----:B------:R-:W-:-:S04]  /*7a40*/  IMAD.MOV.U32 R65, RZ, RZ, R14 ;  /* 0x000000ffff417224 */ /* 0x000fc800078e000e */
[----:B------:R-:W-:-:S04]  /*7a50*/  IMAD.WIDE R64, R24, 0x2, R64 ;  /* 0x0000000218407825 */ /* 0x000fc800078e0240 */
[----:B------:R-:W-:Y:S02]  /*7a60*/  IMAD.MOV.U32 R15, RZ, RZ, R64 ;  /* 0x000000ffff0f7224 */ /* 0x000fe400078e0040 */
[----:B------:R-:W-:Y:S02]  /*7a70*/  IMAD.MOV.U32 R14, RZ, RZ, R65 ;  /* 0x000000ffff0e7224 */ /* 0x000fe400078e0041 */
[----:B------:R-:W-:-:S04]  /*7a80*/  IMAD.WIDE R60, R24, 0x2, R60 ;  /* 0x00000002183c7825 */ /* 0x000fc800078e023c */
[----:B------:R-:W-:Y:S02]  /*7a90*/  IMAD.MOV.U32 R64, RZ, RZ, R10 ;  /* 0x000000ffff407224 */ /* 0x000fe400078e000a */
[----:B------:R-:W-:Y:S02]  /*7aa0*/  IMAD.MOV.U32 R65, RZ, RZ, R9 ;  /* 0x000000ffff417224 */ /* 0x000fe400078e0009 */
[----:B------:R-:W-:Y:S02]  /*7ab0*/  IMAD.MOV.U32 R12, RZ, RZ, R60 ;  /* 0x000000ffff0c7224 */ /* 0x000fe400078e003c */
[----:B------:R-:W-:-:S04]  /*7ac0*/  IMAD.WIDE R64, R24, 0x2, R64 ;  /* 0x0000000218407825 */ /* 0x000fc800078e0240 */
[----:B------:R-:W-:Y:S02]  /*7ad0*/  IMAD.MOV.U32 R11, RZ, RZ, R61 ;  /* 0x000000ffff0b7224 */ /* 0x000fe400078e003d */
[----:B------:R-:W-:Y:S02]  /*7ae0*/  IMAD.MOV.U32 R60, RZ, RZ, R7 ;  /* 0x000000ffff3c7224 */ /* 0x000fe400078e0007 */
[----:B------:R-:W-:Y:S02]  /*7af0*/  IMAD.MOV.U32 R61, RZ, RZ, R6 ;  /* 0x000000ffff3d7224 */ /* 0x000fe400078e0006 */
        /* <DEDUP_REMOVED lines=29> */
[----:B------:R-:W-:Y:S01]  /*7cd0*/  IMAD.MOV.U32 R61, RZ, RZ, R129 ;  /* 0x000000ffff3d7224 */ /* 0x000fe200078e0081 */
[----:B------:R-:W-:Y:S01]  /*7ce0*/  HMMA.16816.F32.BF16 R48, R116, R104, R48 ;  /* 0x000000687430723c */ /* 0x000fe20000041830 */
[----:B------:R-:W-:Y:S02]  /*7cf0*/  IMAD.MOV.U32 R123, RZ, RZ, R64 ;  /* 0x000000ffff7b7224 */ /* 0x000fe400078e0040 */
[----:B------:R-:W-:Y:S02]  /*7d00*/  IMAD.MOV.U32 R122, RZ, RZ, R65 ;  /* 0x000000ffff7a7224 */ /* 0x000fe400078e0041 */
[----:B------:R-:W-:-:S03]  /*7d10*/  IMAD.WIDE R60, R24, 0x2, R60 ;  /* 0x00000002183c7825 */ /* 0x000fc600078e023c */
[----:B----4-:R-:W-:Y:S01]  /*7d20*/  HMMA.16816.F32.BF16 R56, R116, R112, R56 ;  /* 0x000000707438723c */ /* 0x010fe20000041838 */
[----:B------:R-:W-:Y:S02]  /*7d30*/  IMAD.MOV.U32 R64, RZ, RZ, R136 ;  /* 0x000000ffff407224 */ /* 0x000fe400078e0088 */
[----:B------:R-:W-:-:S04]  /*7d40*/  IMAD.MOV.U32 R65, RZ, RZ, R131 ;  /* 0x000000ffff417224 */ /* 0x000fc800078e0083 */
[----:B------:R-:W-:Y:S02]  /*7d50*/  IMAD.MOV.U32 R116, RZ, RZ, R227 ;  /* 0x000000ffff747224 */ /* 0x000fe400078e00e3 */
[----:B------:R-:W-:Y:S02]  /*7d60*/  IMAD.MOV.U32 R117, RZ, RZ, R13 ;  /* 0x000000ffff757224 */ /* 0x000fe400078e000d */
[----:B------:R-:W-:-:S04]  /*7d70*/  IMAD.WIDE R64, R24, 0x2, R64 ;  /* 0x0000000218407825 */ /* 0x000fc800078e0240 */
        /* <DEDUP_REMOVED lines=8> */
[----:B------:R-:W-:-:S02]  /*7e00*/  IMAD.MOV.U32 R13, RZ, RZ, R117 ;  /* 0x000000ffff0d7224 */ /* 0x000fc400078e0075 */
[----:B------:R-:W-:-:S04]  /*7e10*/  IMAD.WIDE R60, R24, 0x2, R60 ;  /* 0x00000002183c7825 */ /* 0x000fc800078e023c */
[----:B------:R-:W-:Y:S02]  /*7e20*/  IMAD.MOV.U32 R64, RZ, RZ, R141 ;  /* 0x000000ffff407224 */ /* 0x000fe400078e008d */
[----:B------:R-:W-:Y:S02]  /*7e30*/  IMAD.MOV.U32 R65, RZ, RZ, R140 ;  /* 0x000000ffff417224 */ /* 0x000fe400078e008c */
        /* <DEDUP_REMOVED lines=24> */
[----:B------:R-:W-:Y:S01]  /*7fc0*/  IMAD.MOV.U32 R145, RZ, RZ, R65 ;  /* 0x000000ffff917224 */ /* 0x000fe200078e0041 */
[----:B------:R-:W-:Y:S01]  /*7fd0*/  HMMA.16816.F32.BF16 R36, R32, R104, R36 ;  /* 0x000000682024723c */ /* 0x000fe20000041824 */
[----:B------:R-:W-:Y:S02]  /*7fe0*/  IMAD.MOV.U32 R229, RZ, RZ, R116 ;  /* 0x000000ffffe57224 */ /* 0x000fe400078e0074 */
[----:B------:R-:W-:-:S02]  /*7ff0*/  IMAD.MOV.U32 R3, RZ, RZ, R117 ;  /* 0x000000ffff037224 */ /* 0x000fc400078e0075 */
[----:B------:R-:W-:-:S03]  /*8000*/  IMAD.WIDE R60, R24, 0x2, R60 ;  /* 0x00000002183c7825 */ /* 0x000fc600078e023c */
[----:B------:R-:W-:Y:S01]  /*8010*/  HMMA.16816.F32.BF16 R108, R32, R112, R108 ;  /* 0x00000070206c723c */ /* 0x000fe2000004186c */
[----:B------:R-:W-:Y:S01]  /*8020*/  IMAD.MOV.U32 R64, RZ, RZ, R235 ;  /* 0x000000ffff407224 */ /* 0x000fe200078e00eb */
[----:B------:R-:W0:Y:S01]  /*8030*/  LDSM.16.MT88.4 R32, [R20+0x5800] ;  /* 0x005800001420783b */ /* 0x000e220000004200 */
        /* <DEDUP_REMOVED lines=21> */
[----:B------:R-:W-:-:S04]  /*8190*/  IMAD.WIDE R116, R24, 0x2, R116 ;  /* 0x0000000218747825 */ /* 0x000fc800078e0274 */
[----:B------:R-:W-:Y:S02]  /*81a0*/  IMAD.MOV.U32 R60, RZ, RZ, R237 ;  /* 0x000000ffff3c7224 */ /* 0x000fe400078e00ed */
[----:B------:R-:W-:Y:S01]  /*81b0*/  IMAD.MOV.U32 R61, RZ, RZ, R203 ;  /* 0x000000ffff3d7224 */ /* 0x000fe200078e00cb */
[C---:B------:R-:W-:Y:S01]  /*81c0*/  HMMA.16816.F32.BF16 R92, R132.reuse, R104, R92 ;  /* 0x00000068845c723c */ /* 0x040fe2000004185c */
[----:B------:R-:W-:Y:S02]  /*81d0*/  IMAD.MOV.U32 R150, RZ, RZ, R64 ;  /* 0x000000ffff967224 */ /* 0x000fe400078e0040 */
[----:B------:R-:W-:Y:S02]  /*81e0*/  IMAD.MOV.U32 R149, RZ, RZ, R65 ;  /* 0x000000ffff957224 */ /* 0x000fe400078e0041 */
[----:B------:R-:W-:Y:S02]  /*81f0*/  IMAD.MOV.U32 R231, RZ, RZ, R116 ;  /* 0x000000ffffe77224 */ /* 0x000fe400078e0074 */
[----:B------:R-:W-:Y:S01]  /*8200*/  IMAD.MOV.U32 R128, RZ, RZ, R117 ;  /* 0x000000ffff807224 */ /* 0x000fe200078e0075 */
[----:B------:R-:W-:Y:S01]  /*8210*/  HMMA.16816.F32.BF16 R88, R132, R112, R88 ;  /* 0x000000708458723c */ /* 0x000fe20000041858 */
[----:B------:R-:W-:-:S02]  /*8220*/  IMAD.MOV.U32 R64, RZ, RZ, R153 ;  /* 0x000000ffff407224 */ /* 0x000fc400078e0099 */
        /* <DEDUP_REMOVED lines=30> */
[----:B------:R-:W-:Y:S01]  /*8410*/  IMAD.MOV.U32 R60, RZ, RZ, R239 ;  /* 0x000000ffff3c7224 */ /* 0x000fe200078e00ef */
[----:B------:R-:W1:Y:S01]  /*8420*/  LDSM.16.MT88.4 R116, [R183+0x5800] ;  /* 0x00580000b774783b */ /* 0x000e620000004200 */
[----:B------:R-:W-:Y:S01]  /*8430*/  IMAD.MOV.U32 R61, RZ, RZ, R207 ;  /* 0x000000ffff3d7224 */ /* 0x000fe200078e00cf */
[----:B0-----:R-:W-:Y:S03]  /*8440*/  HMMA.16816.F32.BF16 R96, R32, R62, R96 ;  /* 0x0000003e2060723c */ /* 0x001fe60000041860 */
[----:B------:R-:W-:-:S05]  /*8450*/  IMAD.WIDE R60, R24, 0x2, R60 ;  /* 0x00000002183c7825 */ /* 0x000fca00078e023c */
[----:B------:R-:W-:Y:S01]  /*8460*/  HMMA.16816.F32.BF16 R100, R32, R66, R100 ;  /* 0x000000422064723c */ /* 0x000fe20000041864 */
[----:B------:R-:W-:Y:S02]  /*8470*/  IMAD.MOV.U32 R239, RZ, RZ, R60 ;  /* 0x000000ffffef7224 */ /* 0x000fe400078e003c */
[----:B------:R-:W-:-:S05]  /*8480*/  IMAD.MOV.U32 R207, RZ, RZ, R61 ;  /* 0x000000ffffcf7224 */ /* 0x000fca00078e003d */
[----:B------:R-:W-:Y:S01]  /*8490*/  HMMA.16816.F32.BF16 R92, R32, R106, R92 ;  /* 0x0000006a205c723c */ /* 0x000fe2000004185c */
[----:B------:R-:W-:Y:S02]  /*84a0*/  IMAD.MOV.U32 R60, RZ, RZ, R160 ;  /* 0x000000ffff3c7224 */ /* 0x000fe400078e00a0 */
[----:B------:R-:W-:-:S05]  /*84b0*/  IMAD.MOV.U32 R61, RZ, RZ, R159 ;  /* 0x000000ffff3d7224 */ /* 0x000fca00078e009f */
[----:B------:R-:W-:Y:S01]  /*84c0*/  HMMA.16816.F32.BF16 R88, R32, R114, R88 ;  /* 0x000000722058723c */ /* 0x000fe20000041858 */
[----:B------:R-:W0:Y:S01]  /*84d0*/  LDSM.16.MT88.4 R32, [R182+0x5800] ;  /* 0x00580000b620783b */ /* 0x000e220000004200 */
[----:B------:R-:W-:Y:S02]  /*84e0*/  IMAD.MOV.U32 R206, RZ, RZ, R64 ;  /* 0x000000ffffce7224 */ /* 0x000fe400078e0040 */
[----:B------:R-:W-:Y:S02]  /*84f0*/  IMAD.MOV.U32 R156, RZ, RZ, R65 ;  /* 0x000000ffff9c7224 */ /* 0x000fe400078e0041 */
[----:B------:R-:W-:Y:S02]  /*8500*/  IMAD.MOV.U32 R64, RZ, RZ, R158 ;  /* 0x000000ffff407224 */ /* 0x000fe400078e009e */
[----:B------:R-:W-:Y:S02]  /*8510*/  IMAD.MOV.U32 R65, RZ, RZ, R157 ;  /* 0x000000ffff417224 */ /* 0x000fe400078e009d */
[C---:B------:R-:W-:Y:S01]  /*8520*/  IMAD.WIDE R60, R24.reuse, 0x2, R60 ;  /* 0x00000002183c7825 */ /* 0x040fe200078e023c */
[----:B------:R-:W-:Y:S03]  /*8530*/  HMMA.16816.F32.BF16 R76, R124, R104, R76 ;  /* 0x000000687c4c723c */ /* 0x000fe6000004184c */
[----:B------:R-:W-:-:S04]  /*8540*/  IMAD.WIDE R64, R24, 0x2, R64 ;  /* 0x0000000218407825 */ /* 0x000fc800078e0240 */
[----:B------:R-:W-:Y:S01]  /*8550*/  IMAD.MOV.U32 R160, RZ, RZ, R60 ;  /* 0x000000ffffa07224 */ /* 0x000fe200078e003c */
[----:B------:R-:W-:Y:S01]  /*8560*/  HMMA.16816.F32.BF16 R72, R124, R112, R72 ;  /* 0x000000707c48723c */ /* 0x000fe20000041848 */
        /* <DEDUP_REMOVED lines=19> */
[----:B------:R-:W-:-:S04]  /*86a0*/  IMAD.WIDE R60, R24, 0x2, R60 ;  /* 0x00000002183c7825 */ /* 0x000fc800078e023c */
[----:B------:R-:W-:Y:S01]  /*86b0*/  IMAD.MOV.U32 R105, RZ, RZ, R151 ;  /* 0x000000ffff697224 */ /* 0x000fe200078e0097 */
[----:B-1----:R-:W-:Y:S01]  /*86c0*/  HMMA.16816.F32.BF16 R84, R116, R62, R84 ;  /* 0x0000003e7454723c */ /* 0x002fe20000041854 */
[----:B------:R-:W-:Y:S02]  /*86d0*/  IMAD.MOV.U32 R240, RZ, RZ, R60 ;  /* 0x000000fffff07224 */ /* 0x000fe400078e003c */
[----:B------:R-:W-:Y:S02]  /*86e0*/  IMAD.MOV.U32 R211, RZ, RZ, R61 ;  /* 0x000000ffffd37224 */ /* 0x000fe400078e003d */
[----:B------:R-:W-:-:S03]  /*86f0*/  IMAD.WIDE R104, R24, 0x2, R104 ;  /* 0x0000000218687825 */ /* 0x000fc600078e0268 */
[----:B------:R-:W-:Y:S01]  /*8700*/  HMMA.16816.F32.BF16 R80, R116, R66, R80 ;  /* 0x000000427450723c */ /* 0x000fe20000041850 */
[----:B------:R-:W-:Y:S02]  /*8710*/  IMAD.MOV.U32 R60, RZ, RZ, R241 ;  /* 0x000000ffff3c7224 */ /* 0x000fe400078e00f1 */
[----:B------:R-:W-:Y:S02]  /*8720*/  IMAD.MOV.U32 R61, RZ, RZ, R213 ;  /* 0x000000ffff3d7224 */ /* 0x000fe400078e00d5 */
[----:B------:R-:W-:-:S03]  /*8730*/  IMAD.MOV.U32 R210, RZ, RZ, R64 ;  /* 0x000000ffffd27224 */ /* 0x000fc600078e0040 */
[----:B------:R-:W-:Y:S01]  /*8740*/  HMMA.16816.F32.BF16 R76, R116, R106, R76 ;  /* 0x0000006a744c723c */ /* 0x000fe2000004184c */
[----:B------:R-:W-:Y:S02]  /*8750*/  IMAD.MOV.U32 R167, RZ, RZ, R65 ;  /* 0x000000ffffa77224 */ /* 0x000fe400078e0041 */
[----:B------:R-:W-:-:S05]  /*8760*/  IMAD.MOV.U32 R200, RZ, RZ, R104 ;  /* 0x000000ffffc87224 */ /* 0x000fca00078e0068 */
[----:B------:R-:W-:Y:S01]  /*8770*/  HMMA.16816.F32.BF16 R72, R116, R114, R72 ;  /* 0x000000727448723c */ /* 0x000fe20000041848 */
[----:B------:R-:W1:Y:S01]  /*8780*/  LDSM.16.MT88.4 R116, [R191+0x5800] ;  /* 0x00580000bf74783b */ /* 0x000e620000004200 */
[----:B------:R-:W-:Y:S02]  /*8790*/  IMAD.MOV.U32 R151, RZ, RZ, R105 ;  /* 0x000000ffff977224 */ /* 0x000fe400078e0069 */
[----:B------:R-:W-:Y:S02]  /*87a0*/  IMAD.MOV.U32 R64, RZ, RZ, R212 ;  /* 0x000000ffff407224 */ /* 0x000fe400078e00d4 */
[----:B------:R-:W-:Y:S02]  /*87b0*/  IMAD.MOV.U32 R65, RZ, RZ, R168 ;  /* 0x000000ffff417224 */ /* 0x000fe400078e00a8 */
[----:B------:R-:W-:Y:S01]  /*87c0*/  IMAD.WIDE R60, R24, 0x2, R60 ;  /* 0x00000002183c7825 */ /* 0x000fe200078e023c */
[----:B0-----:R-:W-:Y:S03]  /*87d0*/  HMMA.16816.F32.BF16 R68, R32, R62, R68 ;  /* 0x0000003e2044723c */ /* 0x001fe60000041844 */
[----:B------:R-:W-:-:S02]  /*87e0*/  IMAD.MOV.U32 R104, RZ, RZ, R202 ;  /* 0x000000ffff687224 */ /* 0x000fc400078e00ca */
[----:B------:R-:W-:-:S03]  /*87f0*/  IMAD.MOV.U32 R105, RZ, RZ, R154 ;  /* 0x000000ffff697224 */ /* 0x000fc600078e009a */
[----:B------:R-:W-:Y:S01]  /*8800*/  HMMA.16816.F32.BF16 R52, R32, R66, R52 ;  /* 0x000000422034723c */ /* 0x000fe20000041834 */
[----:B------:R-:W-:-:S04]  /*8810*/  IMAD.WIDE R64, R24, 0x2, R64 ;  /* 0x0000000218407825 */ /* 0x000fc800078e0240 */
[----:B------:R-:W-:-:S03]  /*8820*/  IMAD.MOV.U32 R241, RZ, RZ, R60 ;  /* 0x000000fffff17224 */ /* 0x000fc600078e003c */
[----:B------:R-:W-:Y:S01]  /*8830*/  HMMA.16816.F32.BF16 R48, R32, R106, R48 ;  /* 0x0000006a2030723c */ /* 0x000fe20000041830 */
[----:B------:R-:W-:Y:S02]  /*8840*/  IMAD.MOV.U32 R213, RZ, RZ, R61 ;  /* 0x000000ffffd57224 */ /* 0x000fe400078e003d */
[----:B------:R-:W-:-:S05]  /*8850*/  IMAD.WIDE R104, R24, 0x2, R104 ;  /* 0x0000000218687825 */ /* 0x000fca00078e0268 */
[----:B------:R-:W-:Y:S01]  /*8860*/  HMMA.16816.F32.BF16 R56, R32, R114, R56 ;  /* 0x000000722038723c */ /* 0x000fe20000041838 */
[----:B------:R-:W-:Y:S02]  /*8870*/  IMAD.MOV.U32 R60, RZ, RZ, R214 ;  /* 0x000000ffff3c7224 */ /* 0x000fe400078e00d6 */
[----:B------:R-:W-:-:S04]  /*8880*/  IMAD.MOV.U32 R61, RZ, RZ, R169 ;  /* 0x000000ffff3d7224 */ /* 0x000fc800078e00a9 */
[----:B------:R-:W-:Y:S02]  /*8890*/  IMAD.MOV.U32 R34, RZ, RZ, R176 ;  /* 0x000000ffff227224 */ /* 0x000fe400078e00b0 */
[----:B------:R-:W-:Y:S02]  /*88a0*/  IMAD.MOV.U32 R35, RZ, RZ, R175 ;  /* 0x000000ffff237224 */ /* 0x000fe400078e00af */
        /* <DEDUP_REMOVED lines=17> */
[----:B------:R-:W-:Y:S02]  /*89c0*/  IMAD.MOV.U32 R34, RZ, RZ, R179 ;  /* 0x000000ffff227224 */ /* 0x000fe400078e00b3 */
[----:B------:R-:W-:Y:S02]  /*89d0*/  IMAD.MOV.U32 R35, RZ, RZ, R178 ;  /* 0x000000ffff237224 */ /* 0x000fe400078e00b2 */
[----:B------:R-:W-:Y:S02]  /*89e0*/  IMAD.MOV.U32 R32, RZ, RZ, R244 ;  /* 0x000000ffff207224 */ /* 0x000fe400078e00f4 */
[----:B------:R-:W-:-:S02]  /*89f0*/  IMAD.MOV.U32 R33, RZ, RZ, R220 ;  /* 0x000000ffff217224 */ /* 0x000fc400078e00dc */
[----:B------:R-:W-:-:S04]  /*8a00*/  IMAD.WIDE R104, R24, 0x2, R104 ;  /* 0x0000000218687825 */ /* 0x000fc800078e0268 */
[----:B------:R-:W-:-:S04]  /*8a10*/  IMAD.WIDE R60, R24, 0x2, R60 ;  /* 0x00000002183c7825 */ /* 0x000fc800078e023c */
        /* <DEDUP_REMOVED lines=18> */
[----:B------:R-:W-:-:S04]  /*8b40*/  IMAD.WIDE R104, R24, 0x2, R104 ;  /* 0x0000000218687825 */ /* 0x000fc800078e0268 */
[----:B------:R-:W-:Y:S01]  /*8b50*/  IMAD.WIDE R60, R24, 0x2, R60 ;  /* 0x00000002183c7825 */ /* 0x000fe200078e023c */
[----:B------:R-:W-:-:S03]  /*8b60*/  IADD3 R26, R26, -0x1, RZ ;  /* 0xffffffff1a1a7810 */ /* 0x000fc60007ffe0ff */
        /* <DEDUP_REMOVED lines=21> */
[----:B------:R-:W-:Y:S01]  /*8cc0*/  IMAD.MOV.U32 R33, RZ, RZ, R195 ;  /* 0x000000ffff217224 */ /* 0x000fe200078e00c3 */
[----:B------:R-:W-:Y:S01]  /*8cd0*/  ISETP.NE.U32.AND P0, PT, R26, RZ, PT ;  /* 0x000000ff1a00720c */ /* 0x000fe20003f05070 */
[----:B------:R-:W-:-:S04]  /*8ce0*/  IMAD.WIDE R64, R24, 0x2, R64 ;  /* 0x0000000218407825 */ /* 0x000fc800078e0240 */
[----:B------:R-:W-:-:S04]  /*8cf0*/  IMAD.WIDE R104, R24, 0x2, R104 ;  /* 0x0000000218687825 */ /* 0x000fc800078e0268 */
[----:B------:R-:W-:-:S04]  /*8d00*/  IMAD.WIDE R60, R24, 0x2, R60 ;  /* 0x00000002183c7825 */ /* 0x000fc800078e023c */
[----:B------:R-:W-:-:S04]  /*8d10*/  IMAD.WIDE R34, R24, 0x2, R34 ;  /* 0x0000000218227825 */ /* 0x000fc800078e0222 */
[----:B------:R-:W-:-:S04]  /*8d20*/  IMAD.WIDE R32, R24, 0x2, R32 ;  /* 0x0000000218207825 */ /* 0x000fc800078e0220 */
[----:B------:R-:W-:Y:S02]  /*8d30*/  IMAD.MOV.U32 R171, RZ, RZ, R64 ;  /* 0x000000ffffab7224 */ /* 0x000fe400078e0040 */
[----:B------:R-:W-:Y:S02]  /*8d40*/  IMAD.MOV.U32 R170, RZ, RZ, R65 ;  /* 0x000000ffffaa7224 */ /* 0x000fe400078e0041 */
[----:B------:R-:W-:Y:S01]  /*8d50*/  IMAD.MOV.U32 R216, RZ, RZ, R104 ;  /* 0x000000ffffd87224 */ /* 0x000fe200078e0068 */
[----:B-1----:R-:W-:Y:S01]  /*8d60*/  HMMA.16816.F32.BF16 R64, R116, R66, R40 ;  /* 0x000000427440723c */ /* 0x002fe20000041828 */
[----:B------:R-:W-:Y:S02]  /*8d70*/  IMAD.MOV.U32 R174, RZ, RZ, R105 ;  /* 0x000000ffffae7224 */ /* 0x000fe400078e0069 */
[----:B------:R-:W-:Y:S02]  /*8d80*/  IMAD.MOV.U32 R217, RZ, RZ, R60 ;  /* 0x000000ffffd97224 */ /* 0x000fe400078e003c */
[----:B------:R-:W-:-:S02]  /*8d90*/  IMAD.MOV.U32 R177, RZ, RZ, R61 ;  /* 0x000000ffffb17224 */ /* 0x000fc400078e003d */
        /* <DEDUP_REMOVED lines=16> */
[----:B------:R-:W-:Y:S01]  /*8ea0*/  IMAD.MOV.U32 R124, RZ, RZ, c[0x0][0x188] ;  /* 0x00006200ff7c7624 */ /* 0x000fe200078e00ff */
[----:B------:R-:W-:Y:S01]  /*8eb0*/  HMMA.16816.F32.BF16 R112, R116, R114, R108 ;  /* 0x000000727470723c */ /* 0x000fe2000004186c */
[----:B------:R-:W-:Y:S01]  /*8ec0*/  IMAD.WIDE R44, R24, 0x2, R44 ;  /* 0x00000002182c7825 */ /* 0x000fe200078e022c */
[----:B------:R-:W-:-:S03]  /*8ed0*/  UIADD3 UR4, UR4, -0x40, URZ ;  /* 0xffffffc004047890 */ /* 0x000fc6000fffe03f */
[----:B------:R-:W-:-:S04]  /*8ee0*/  IMAD.WIDE R40, R24, 0x2, R40 ;  /* 0x0000000218287825 */ /* 0x000fc800078e0228 */
[----:B------:R-:W-:-:S04]  /*8ef0*/  IMAD.WIDE R36, R24, 0x2, R36 ;  /* 0x0000000218247825 */ /* 0x000fc800078e0224 */
[----:B------:R-:W-:Y:S02]  /*8f00*/  IMAD.SHL.U32 R124, R124, 0x40, RZ ;  /* 0x000000407c7c7824 */ /* 0x000fe400078e00ff */
        /* <DEDUP_REMOVED lines=12> */
[----:B------:R-:W-:Y:S01]  /*8fd0*/  IMAD.MOV.U32 R199, RZ, RZ, R33 ;  /* 0x000000ffffc77224 */ /* 0x000fe200078e0021 */
[----:B------:R-:W-:Y:S01]  /*8fe0*/  @!P0 CALL.REL.NOINC `(.L_x_2) ;  /* 0x0000001000008944 */ /* 0x000fe20003c00000 */
[----:B------:R-:W-:Y:S05]  /*8ff0*/  BRA `(.L_x_3) ;  /* 0xffffc10000007947 */ /* 0x000fea000383ffff */
.L_x_2:
[----:B------:R-:W-:Y:S02]  /*9000*/  F2FP.BF16.PACK_AB R10, R67, R63 ;  /* 0x0000003f430a723e */ /* 0x000fe400000010ff */
[----:B------:R-:W-:Y:S02]  /*9010*/  F2FP.BF16.PACK_AB R12, R55, R71 ;  /* 0x00000047370c723e */ /* 0x000fe400000010ff */
[----:B------:R-:W-:-:S02]  /*9020*/  F2FP.BF16.PACK_AB R4, R83, R87 ;  /* 0x000000575304723e */ /* 0x000fc400000010ff */
[----:B------:R-:W-:Y:S02]  /*9030*/  F2FP.BF16.PACK_AB R6, R103, R99 ;  /* 0x000000636706723e */ /* 0x000fe400000010ff */
[----:B------:R-:W-:Y:S02]  /*9040*/  F2FP.BF16.PACK_AB R2, R65, R61 ;  /* 0x0000003d4102723e */ /* 0x000fe400000010ff */
[----:B------:R-:W-:Y:S02]  /*9050*/  F2FP.BF16.PACK_AB R8, R53, R69 ;  /* 0x000000453508723e */ /* 0x000fe400000010ff */
        /* <DEDUP_REMOVED lines=26> */
.L_x_1:
[----:B------:R-:W2:Y:S04]  /*9200*/  LDL.LU R19, [R1+0xf8] ;  /* 0x0000f80001137983 */ /* 0x000ea80000300800 */
[----:B------:R-:W3:Y:S04]  /*9210*/  S2R R20, SR_TID.X ;  /* 0x0000000000147919 */ /* 0x000ee80000002100 */
[----:B------:R-:W4:Y:S04]  /*9220*/  LDL.LU R25, [R1+0x78] ;  /* 0x0000780001197983 */ /* 0x000f280000300800 */
[----:B------:R-:W5:Y:S04]  /*9230*/  LDL.LU R23, [R1+0xf4] ;  /* 0x0000f40001177983 */ /* 0x000f680000300800 */
[----:B------:R-:W4:Y:S04]  /*9240*/  LDL.LU R22, [R1+0x74] ;  /* 0x0000740001167983 */ /* 0x000f280000300800 */
[----:B------:R-:W4:Y:S04]  /*9250*/  LDL.LU R24, [R1+0x70] ;  /* 0x0000700001187983 */ /* 0x000f280000300800 */
[----:B------:R-:W4:Y:S01]  /*9260*/  LDL.LU R26, [R1+0x6c] ;  /* 0x00006c00011a7983 */ /* 0x000f220000300800 */
[----:B-1-3--:R-:W-:Y:S01]  /*9270*/  IMAD.SHL.U32 R0, R20, 0x8, RZ ;  /* 0x0000000814007824 */ /* 0x00afe200078e00ff */
[----:B------:R-:W-:-:S04]  /*9280*/  SHF.R.S32.HI R18, RZ, 0x4, R20 ;  /* 0x00000004ff127819 */ /* 0x000fc80000011414 */
[----:B------:R-:W-:Y:S01]  /*9290*/  SGXT R18, R18, 0x1 ;  /* 0x000000011212781a */ /* 0x000fe20000000200 */
[----:B------:R-:W-:Y:S01]  /*92a0*/  BAR.SYNC.DEFER_BLOCKING 0x0 ;  /* 0x0000000000007b1d */ /* 0x000fe20000010000 */
[----:B------:R-:W-:Y:S02]  /*92b0*/  LOP3.LUT R20, R20, 0xc, RZ, 0xc0, !PT ;  /* 0x0000000c14147812 */ /* 0x000fe400078ec0ff */
[----:B------:R-:W-:-:S05]  /*92c0*/  LOP3.LUT R21, R250, 0x60, RZ, 0xc0, !PT ;  /* 0x00000060fa157812 */ /* 0x000fca00078ec0ff */
[----:B------:R-:W-:-:S04]  /*92d0*/  IMAD R21, R20, 0x400, R21 ;  /* 0x0000040014157824 */ /* 0x000fc800078e0215 */
[----:B------:R-:W-:Y:S01]  /*92e0*/  IMAD R20, R20, 0x2, R21 ;  /* 0x0000000214147824 */ /* 0x000fe200078e0215 */
[----:B--2---:R-:W-:-:S04]  /*92f0*/  LOP3.LUT R19, R19, 0x78, R0, 0xf8, !PT ;  /* 0x0000007813137812 */ /* 0x004fc800078ef800 */
[----:B------:R-:W-:Y:S02]  /*9300*/  LOP3.LUT R18, R19, 0x1008, R18, 0x78, !PT ;  /* 0x0000100813127812 */ /* 0x000fe400078e7812 */
[----:B------:R-:W-:Y:S02]  /*9310*/  LOP3.LUT R19, R0, 0x380, RZ, 0xc0, !PT ;  /* 0x0000038000137812 */ /* 0x000fe400078ec0ff */
[----:B------:R-:W-:Y:S01]  /*9320*/  LOP3.LUT R0, R18, 0x10, RZ, 0x3c, !PT ;  /* 0x0000001012007812 */ /* 0x000fe200078e3cff */
[----:B------:R-:W-:Y:S04]  /*9330*/  STS.64 [R18], R96 ;  /* 0x0000006012007388 */ /* 0x000fe80000000a00 */
[----:B------:R-:W-:Y:S04]  /*9340*/  STS.64 [R18+0x200], R16 ;  /* 0x0002001012007388 */ /* 0x000fe80000000a00 */
[----:B------:R-:W-:Y:S04]  /*9350*/  STS.64 [R18+0x80], R80 ;  /* 0x0000805012007388 */ /* 0x000fe80000000a00 */
[----:B------:R-:W-:Y:S04]  /*9360*/  STS.64 [R18+0x280], R14 ;  /* 0x0002800e12007388 */ /* 0x000fe80000000a00 */
[----:B------:R-:W-:Y:S04]  /*9370*/  STS.64 [R18+0x100], R52 ;  /* 0x0001003412007388 */ /* 0x000fe80000000a00 */
[----:B------:R-:W-:Y:S04]  /*9380*/  STS.64 [R18+0x300], R8 ;  /* 0x0003000812007388 */ /* 0x000fe80000000a00 */
[----:B------:R-:W-:Y:S04]  /*9390*/  STS.64 [R18+0x180], R60 ;  /* 0x0001803c12007388 */ /* 0x000fe80000000a00 */
[----:B------:R1:W-:Y:S04]  /*93a0*/  STS.64 [R18+0x380], R2 ;  /* 0x0003800212007388 */ /* 0x0003e80000000a00 */
[----:B-1----:R-:W2:Y:S04]  /*93b0*/  LDL.LU R18, [R1+0x68] ;  /* 0x0000680001127983 */ /* 0x002ea80000300800 */
[----:B------:R-:W3:Y:S04]  /*93c0*/  LDL.LU R28, [R1+0x64] ;  /* 0x00006400011c7983 */ /* 0x000ee80000300800 */
        /* <DEDUP_REMOVED lines=9> */
[----:B------:R-:W-:Y:S04]  /*9460*/  STS.64 [R0+0x2000], R98 ;  /* 0x0020006200007388 */ /* 0x000fe80000000a00 */
[----:B------:R-:W-:Y:S04]  /*9470*/  STS.64 [R0+0x2200], R6 ;  /* 0x0022000600007388 */ /* 0x000fe80000000a00 */
[----:B------:R-:W-:Y:S04]  /*9480*/  STS.64 [R0+0x2080], R82 ;  /* 0x0020805200007388 */ /* 0x000fe80000000a00 */
[----:B------:R-:W-:Y:S04]  /*9490*/  STS.64 [R0+0x2280], R4 ;  /* 0x0022800400007388 */ /* 0x000fe80000000a00 */
[----:B------:R-:W-:Y:S04]  /*94a0*/  STS.64 [R0+0x2100], R54 ;  /* 0x0021003600007388 */ /* 0x000fe80000000a00 */
[----:B------:R-:W-:Y:S04]  /*94b0*/  STS.64 [R0+0x2300], R12 ;  /* 0x0023000c00007388 */ /* 0x000fe80000000a00 */
[----:B------:R-:W-:Y:S04]  /*94c0*/  STS.64 [R0+0x2180], R62 ;  /* 0x0021803e00007388 */ /* 0x000fe80000000a00 */
[----:B------:R1:W-:Y:S01]  /*94d0*/  STS.64 [R0+0x2380], R10 ;  /* 0x0023800a00007388 */ /* 0x0003e20000000a00 */
[----:B------:R-:W-:-:S03]  /*94e0*/  IMAD.IADD R42, R19, 0x1, R20 ;  /* 0x00000001132a7824 */ /* 0x000fc600078e0214 */
[----:B------:R-:W-:Y:S02]  /*94f0*/  BAR.SYNC.DEFER_BLOCKING 0x0 ;  /* 0x0000000000007b1d */ /* 0x000fe40000010000 */
[C---:B------:R-:W-:Y:S02]  /*9500*/  LOP3.LUT R44, R42.reuse, 0x8, RZ, 0x3c, !PT ;  /* 0x000000082a2c7812 */ /* 0x040fe400078e3cff */
[C---:B------:R-:W-:Y:S02]  /*9510*/  LOP3.LUT R45, R42.reuse, 0x10, RZ, 0x3c, !PT ;  /* 0x000000102a2d7812 */ /* 0x040fe400078e3cff */
[----:B------:R-:W-:Y:S01]  /*9520*/  LOP3.LUT R46, R42, 0x18, RZ, 0x3c, !PT ;  /* 0x000000182a2e7812 */ /* 0x000fe200078e3cff */
[C---:B----4-:R-:W-:Y:S01]  /*9530*/  IMAD R34, R25.reuse, c[0x0][0x194], RZ ;  /* 0x0000650019227a24 */ /* 0x050fe200078e02ff */
[----:B------:R-:W-:Y:S01]  /*9540*/  ISETP.GE.AND P0, PT, R25, c[0x0][0x178], PT ;  /* 0x00005e0019007a0c */ /* 0x000fe20003f06270 */
[----:B------:R-:W-:Y:S01]  /*9550*/  IMAD R17, R22, c[0x0][0x198], RZ ;  /* 0x0000660016117a24 */ /* 0x000fe200078e02ff */
[----:B------:R-:W4:Y:S04]  /*9560*/  LDL.LU R51, [R1+0xf0] ;  /* 0x0000f00001337983 */ /* 0x000f280000300800 */
[----:B------:R-:W0:Y:S04]  /*9570*/  LDS.64 R2, [R42] ;  /* 0x000000002a027984 */ /* 0x000e280000000a00 */
[----:B------:R-:W0:Y:S04]  /*9580*/  LDS.64 R8, [R44] ;  /* 0x000000002c087984 */ /* 0x000e280000000a00 */
[----:B------:R-:W0:Y:S04]  /*9590*/  LDS.64 R6, [R45] ;  /* 0x000000002d067984 */ /* 0x000e280000000a00 */
[----:B------:R-:W0:Y:S01]  /*95a0*/  LDS.64 R4, [R46] ;  /* 0x000000002e047984 */ /* 0x000e220000000a00 */
[----:B-1----:R-:W-:-:S03]  /*95b0*/  LEA R0, P1, R34, c[0x0][0x170], 0x1 ;  /* 0x00005c0022007a11 */ /* 0x002fc600078208ff */
[----:B------:R-:W1:Y:S01]  /*95c0*/  LDS.64 R10, [R42+0x400] ;  /* 0x000400002a0a7984 */ /* 0x000e620000000a00 */
[----:B------:R-:W-:Y:S02]  /*95d0*/  ISETP.LT.AND P2, PT, R22, c[0x0][0x17c], !P0 ;  /* 0x00005f0016007a0c */ /* 0x000fe40004741270 */
[----:B------:R-:W-:Y:S01]  /*95e0*/  LEA.HI.X.SX32 R34, R34, c[0x0][0x174], 0x1, P1 ;  /* 0x00005d0022227a11 */ /* 0x000fe200008f0eff */
[----:B------:R-:W-:Y:S01]  /*95f0*/  IMAD R15, R246, c[0x0][0x198], RZ ;  /* 0x00006600f60f7a24 */ /* 0x000fe200078e02ff */
[----:B------:R-:W-:Y:S01]  /*9600*/  LEA R22, P1, R17, R0, 0x1 ;  /* 0x0000000011167211 */ /* 0x000fe200078208ff */
[----:B------:R-:W1:Y:S01]  /*9610*/  LDS.64 R12, [R44+0x400] ;  /* 0x000400002c0c7984 */ /* 0x000e620000000a00 */
[----:B-----5:R-:W-:Y:S02]  /*9620*/  ISETP.LT.AND P5, PT, R23, c[0x0][0x17c], !P0 ;  /* 0x00005f0017007a0c */ /* 0x020fe400047a1270 */
[----:B------:R-:W-:Y:S01]  /*9630*/  LEA.HI.X.SX32 R23, R17, R34, 0x1, P1 ;  /* 0x0000002211177211 */ /* 0x000fe200008f0eff */
[----:B------:R-:W-:Y:S01]  /*9640*/  IMAD R19, R24, c[0x0][0x198], RZ ;  /* 0x0000660018137a24 */ /* 0x000fe200078e02ff */
[----:B------:R-:W-:Y:S01]  /*9650*/  ISETP.LT.AND P3, PT, R246, c[0x0][0x17c], !P0 ;  /* 0x00005f00f6007a0c */ /* 0x000fe20004761270 */
[----:B------:R-:W5:Y:S01]  /*9660*/  LDS.64 R16, [R45+0x400] ;  /* 0x000400002d107984 */ /* 0x000f620000000a00 */
[----:B------:R-:W-:-:S02]  /*9670*/  LEA R20, P6, R15, R0, 0x1 ;  /* 0x000000000f147211 */ /* 0x000fc400078c08ff */
[----:B------:R-:W-:Y:S01]  /*9680*/  ISETP.LT.AND P4, PT, R24, c[0x0][0x17c], !P0 ;  /* 0x00005f0018007a0c */ /* 0x000fe20004781270 */
[----:B------:R-:W-:Y:S01]  /*9690*/  IMAD R27, R26, c[0x0][0x198], RZ ;  /* 0x000066001a1b7a24 */ /* 0x000fe200078e02ff */
[----:B------:R-:W-:Y:S01]  /*96a0*/  LEA.HI.X.SX32 R21, R15, R34, 0x1, P6 ;  /* 0x000000220f157211 */ /* 0x000fe200030f0eff */
[----:B------:R-:W4:Y:S01]  /*96b0*/  LDL.LU R49, [R1+0x3c] ;  /* 0x00003c0001317983 */ /* 0x000f220000300800 */
[----:B------:R-:W-:-:S03]  /*96c0*/  LEA R24, P6, R19, R0, 0x1 ;  /* 0x0000000013187211 */ /* 0x000fc600078c08ff */
[----:B------:R-:W1:Y:S01]  /*96d0*/  LDS.64 R14, [R46+0x400] ;  /* 0x000400002e0e7984 */ /* 0x000e620000000a00 */
[----:B------:R-:W-:-:S03]  /*96e0*/  ISETP.LT.AND P1, PT, R26, c[0x0][0x17c], !P0 ;  /* 0x00005f001a007a0c */ /* 0x000fc60004721270 */
[----:B0-----:R-:W-:Y:S01]  /*96f0*/  @P3 STG.E.U16 [R20.64], R2 ;  /* 0x0000000214003986 */ /* 0x001fe2000c101506 */
[----:B------:R-:W-:-:S03]  /*9700*/  LEA.HI.X.SX32 R25, R19, R34, 0x1, P6 ;  /* 0x0000002213197211 */ /* 0x000fc600030f0eff */
[----:B------:R-:W-:Y:S01]  /*9710*/  @P2 STG.E.U16 [R22.64], R8 ;  /* 0x0000000816002986 */ /* 0x000fe2000c101506 */
[----:B------:R-:W-:-:S03]  /*9720*/  LEA R26, P2, R27, R0, 0x1 ;  /* 0x000000001b1a7211 */ /* 0x000fc600078408ff */
[----:B------:R-:W-:Y:S01]  /*9730*/  LDS.64 R20, [R44+0x800] ;  /* 0x000800002c147984 */ /* 0x000fe20000000a00 */
[----:B------:R-:W-:-:S03]  /*9740*/  LEA.HI.X.SX32 R27, R27, R34, 0x1, P2 ;  /* 0x000000221b1b7211 */ /* 0x000fc600010f0eff */
[----:B------:R-:W-:Y:S04]  /*9750*/  @P4 STG.E.U16 [R24.64], R6 ;  /* 0x0000000618004986 */ /* 0x000fe8000c101506 */
[----:B------:R-:W-:Y:S04]  /*9760*/  LDS.64 R22, [R45+0x800] ;  /* 0x000800002d167984 */ /* 0x000fe80000000a00 */
[----:B------:R-:W-:Y:S04]  /*9770*/  @P1 STG.E.U16 [R26.64], R4 ;  /* 0x000000041a001986 */ /* 0x000fe8000c101506 */
[----:B------:R-:W4:Y:S04]  /*9780*/  LDL.LU R50, [R1+0x38] ;  /* 0x0000380001327983 */ /* 0x000f280000300800 */
[----:B------:R-:W-:Y:S04]  /*9790*/  LDS.64 R26, [R42+0xc00] ;  /* 0x000c00002a1a7984 */ /* 0x000fe80000000a00 */
[----:B------:R-:W-:Y:S01]  /*97a0*/  LDS.64 R24, [R46+0x800] ;  /* 0x000800002e187984 */ /* 0x000fe20000000a00 */
[C---:B--2---:R-:W-:Y:S01]  /*97b0*/  IMAD R29, R18.reuse, c[0x0][0x198], RZ ;  /* 0x00006600121d7a24 */ /* 0x044fe200078e02ff */
[----:B------:R-:W-:-:S02]  /*97c0*/  ISETP.LT.AND P3, PT, R18, c[0x0][0x17c], !P0 ;  /* 0x00005f0012007a0c */ /* 0x000fc40004761270 */
[----:B------:R-:W0:Y:S01]  /*97d0*/  LDS.64 R18, [R42+0x800] ;  /* 0x000800002a127984 */ /* 0x000e220000000a00 */
[C---:B---3--:R-:W-:Y:S01]  /*97e0*/  ISETP.LT.AND P2, PT, R28.reuse, c[0x0][0x17c], !P0 ;  /* 0x00005f001c007a0c */ /* 0x048fe20004741270 */
[----:B------:R-:W-:Y:S01]  /*97f0*/  IMAD R31, R28, c[0x0][0x198], RZ ;  /* 0x000066001c1f7a24 */ /* 0x000fe200078e02ff */
[C---:B------:R-:W-:Y:S02]  /*9800*/  LEA R28, P4, R29.reuse, R0, 0x1 ;  /* 0x000000001d1c7211 */ /* 0x040fe400078808ff */
[C---:B------:R-:W-:Y:S01]  /*9810*/  ISETP.LT.AND P1, PT, R30.reuse, c[0x0][0x17c], !P0 ;  /* 0x00005f001e007a0c */ /* 0x040fe20004721270 */
[----:B------:R-:W-:Y:S01]  /*9820*/  IMAD R33, R30, c[0x0][0x198], RZ ;  /* 0x000066001e217a24 */ /* 0x000fe200078e02ff */
[----:B------:R-:W-:Y:S02]  /*9830*/  LEA.HI.X.SX32 R29, R29, R34, 0x1, P4 ;  /* 0x000000221d1d7211 */ /* 0x000fe400020f0eff */
[C---:B------:R-:W-:Y:S01]  /*9840*/  LEA R30, P6, R31.reuse, R0, 0x1 ;  /* 0x000000001f1e7211 */ /* 0x040fe200078c08ff */
[C---:B------:R-:W-:Y:S01]  /*9850*/  IMAD R35, R32.reuse, c[0x0][0x198], RZ ;  /* 0x0000660020237a24 */ /* 0x040fe200078e02ff */
[----:B------:R-:W-:Y:S01]  /*9860*/  ISETP.LT.AND P4, PT, R32, c[0x0][0x17c], !P0 ;  /* 0x00005f0020007a0c */ /* 0x000fe20004781270 */
[----:B-1----:R-:W-:Y:S01]  /*9870*/  @P3 STG.E.U16 [R28.64], R10 ;  /* 0x0000000a1c003986 */ /* 0x002fe2000c101506 */
[----:B------:R-:W-:-:S02]  /*9880*/  LEA.HI.X.SX32 R31, R31, R34, 0x1, P6 ;  /* 0x000000221f1f7211 */ /* 0x000fc400030f0eff */
[-C--:B------:R-:W-:Y:S01]  /*9890*/  LEA R32, P3, R33, R0.reuse, 0x1 ;  /* 0x0000000021207211 */ /* 0x080fe200078608ff */
[----:B------:R1:W2:Y:S01]  /*98a0*/  LDS.64 R28, [R44+0xc00] ;  /* 0x000c00002c1c7984 */ /* 0x0002a20000000a00 */
[----:B------:R-:W-:Y:S02]  /*98b0*/  LEA R36, P6, R35, R0, 0x1 ;  /* 0x0000000023247211 */ /* 0x000fe400078c08ff */
[-C--:B------:R-:W-:Y:S02]  /*98c0*/  LEA.HI.X.SX32 R33, R33, R34.reuse, 0x1, P3 ;  /* 0x0000002221217211 */ /* 0x080fe400018f0eff */
[----:B------:R-:W-:Y:S01]  /*98d0*/  LEA.HI.X.SX32 R37, R35, R34, 0x1, P6 ;  /* 0x0000002223257211 */ /* 0x000fe200030f0eff */
[C---:B------:R-:W-:Y:S01]  /*98e0*/  IMAD R35, R38.reuse, c[0x0][0x198], RZ ;  /* 0x0000660026237a24 */ /* 0x040fe200078e02ff */
[----:B------:R-:W-:Y:S01]  /*98f0*/  @P2 STG.E.U16 [R30.64], R12 ;  /* 0x0000000c1e002986 */ /* 0x000fe2000c101506 */
[----:B------:R-:W-:-:S03]  /*9900*/  ISETP.LT.AND P2, PT, R38, c[0x0][0x17c], !P0 ;  /* 0x00005f0026007a0c */ /* 0x000fc60004741270 */
[----:B-----5:R-:W-:Y:S01]  /*9910*/  @P1 STG.E.U16 [R32.64], R16 ;  /* 0x0000001020001986 */ /* 0x020fe2000c101506 */
[----:B------:R-:W-:Y:S02]  /*9920*/  LEA R38, P1, R35, R0, 0x1 ;  /* 0x0000000023267211 */ /* 0x000fe400078208ff */
[C---:B------:R-:W-:Y:S01]  /*9930*/  ISETP.LT.AND P3, PT, R41.reuse, c[0x0][0x17c], !P0 ;  /* 0x00005f0029007a0c */ /* 0x040fe20004761270 */
[----:B------:R-:W-:Y:S01]  /*9940*/  IMAD R41, R41, c[0x0][0x198], RZ ;  /* 0x0000660029297a24 */ /* 0x000fe200078e02ff */
[----:B------:R-:W-:Y:S01]  /*9950*/  LEA.HI.X.SX32 R39, R35, R34, 0x1, P1 ;  /* 0x0000002223277211 */ /* 0x000fe200008f0eff */
[C---:B------:R-:W-:Y:S01]  /*9960*/  IMAD R35, R40.reuse, c[0x0][0x198], RZ ;  /* 0x0000660028237a24 */ /* 0x040fe200078e02ff */
[----:B------:R-:W-:Y:S01]  /*9970*/  ISETP.LT.AND P1, PT, R40, c[0x0][0x17c], !P0 ;  /* 0x00005f0028007a0c */ /* 0x000fe20004721270 */
[----:B------:R3:W-:Y:S01]  /*9980*/  @P4 STG.E.U16 [R36.64], R14 ;  /* 0x0000000e24004986 */ /* 0x0007e2000c101506 */
[----:B------:R-:W-:-:S03]  /*9990*/  LEA R40, P4, R41, R0, 0x1 ;  /* 0x0000000029287211 */ /* 0x000fc600078808ff */
[----:B-1----:R-:W5:Y:S01]  /*99a0*/  LDL.LU R44, [R1+0x34] ;  /* 0x00003400012c7983 */ /* 0x002f620000300800 */
[----:B------:R-:W-:-:S03]  /*99b0*/  LEA.HI.X.SX32 R41, R41, R34, 0x1, P4 ;  /* 0x0000002229297211 */ /* 0x000fc600020f0eff */
[----:B------:R1:W2:Y:S01]  /*99c0*/  LDS.64 R30, [R45+0xc00] ;  /* 0x000c00002d1e7984 */ /* 0x0002a20000000a00 */
[----:B---3--:R-:W-:-:S03]  /*99d0*/  LEA R36, P6, R35, R0, 0x1 ;  /* 0x0000000023247211 */ /* 0x008fc600078c08ff */
[----:B0-----:R0:W-:Y:S01]  /*99e0*/  @P2 STG.E.U16 [R38.64], R18 ;  /* 0x0000001226002986 */ /* 0x0011e2000c101506 */
[----:B------:R-:W-:-:S03]  /*99f0*/  LEA.HI.X.SX32 R37, R35, R34, 0x1, P6 ;  /* 0x0000002223257211 */ /* 0x000fc600030f0eff */
[----:B------:R3:W-:Y:S01]  /*9a00*/  @P3 STG.E.U16 [R40.64], R20 ;  /* 0x0000001428003986 */ /* 0x0007e2000c101506 */
[C---:B------:R-:W-:Y:S01]  /*9a10*/  ISETP.LT.AND P2, PT, R43.reuse, c[0x0][0x17c], !P0 ;  /* 0x00005f002b007a0c */ /* 0x040fe20004741270 */
[----:B------:R-:W-:Y:S02]  /*9a20*/  IMAD R43, R43, c[0x0][0x198], RZ ;  /* 0x000066002b2b7a24 */ /* 0x000fe400078e02ff */
[----:B------:R-:W-:Y:S01]  /*9a30*/  IMAD R35, R52, c[0x0][0x198], RZ ;  /* 0x0000660034237a24 */ /* 0x000fe200078e02ff */
[----:B------:R2:W-:Y:S01]  /*9a40*/  @P1 STG.E.U16 [R36.64], R22 ;  /* 0x0000001624001986 */ /* 0x0005e2000c101506 */
[C---:B------:R-:W-:Y:S01]  /*9a50*/  ISETP.LT.AND P1, PT, R48.reuse, c[0x0][0x17c], !P0 ;  /* 0x00005f0030007a0c */ /* 0x040fe20004721270 */
[----:B-1----:R-:W-:Y:S02]  /*9a60*/  IMAD R45, R48, c[0x0][0x198], RZ ;  /* 0x00006600302d7a24 */ /* 0x002fe400078e02ff */
[----:B------:R-:W5:Y:S01]  /*9a70*/  LDL.LU R48, [R1+0x30] ;  /* 0x0000300001307983 */ /* 0x000f620000300800 */
[----:B------:R-:W-:-:S02]  /*9a80*/  LEA R42, P3, R43, R0, 0x1 ;  /* 0x000000002b2a7211 */ /* 0x000fc400078608ff */
[----:B0-----:R-:W-:Y:S01]  /*9a90*/  LEA R38, P6, R35, R0, 0x1 ;  /* 0x0000000023267211 */ /* 0x001fe200078c08ff */
[----:B------:R-:W0:Y:S01]  /*9aa0*/  LDS.64 R32, [R46+0xc00] ;  /* 0x000c00002e207984 */ /* 0x000e220000000a00 */
[-C--:B------:R-:W-:Y:S02]  /*9ab0*/  LEA.HI.X.SX32 R43, R43, R34.reuse, 0x1, P3 ;  /* 0x000000222b2b7211 */ /* 0x080fe400018f0eff */
[----:B------:R-:W-:Y:S01]  /*9ac0*/  LEA.HI.X.SX32 R39, R35, R34, 0x1, P6 ;  /* 0x0000002223277211 */ /* 0x000fe200030f0eff */
[C---:B------:R-:W-:Y:S01]  /*9ad0*/  IMAD R35, R47.reuse, c[0x0][0x198], RZ ;  /* 0x000066002f237a24 */ /* 0x040fe200078e02ff */
[----:B------:R-:W-:Y:S02]  /*9ae0*/  ISETP.LT.AND P3, PT, R47, c[0x0][0x17c], !P0 ;  /* 0x00005f002f007a0c */ /* 0x000fe40004761270 */
[----:B------:R-:W5:Y:S04]  /*9af0*/  LDL.LU R47, [R1+0x2c] ;  /* 0x00002c00012f7983 */ /* 0x000f680000300800 */
[----:B------:R1:W-:Y:S01]  /*9b00*/  @P2 STG.E.U16 [R42.64], R24 ;  /* 0x000000182a002986 */ /* 0x0003e2000c101506 */
[----:B---3--:R-:W-:-:S02]  /*9b10*/  LEA R40, P2, R45, R0, 0x1 ;  /* 0x000000002d287211 */ /* 0x008fc400078408ff */
[----:B------:R-:W-:Y:S02]  /*9b20*/  ISETP.LT.AND P4, PT, R52, c[0x0][0x17c], !P0 ;  /* 0x00005f0034007a0c */ /* 0x000fe40004781270 */
[----:B------:R-:W-:Y:S02]  /*9b30*/  LEA.HI.X.SX32 R41, R45, R34, 0x1, P2 ;  /* 0x000000222d297211 */ /* 0x000fe400010f0eff */
[----:B--2---:R-:W-:-:S04]  /*9b40*/  LEA R36, P6, R35, R0, 0x1 ;  /* 0x0000000023247211 */ /* 0x004fc800078c08ff */
[----:B------:R-:W-:-:S05]  /*9b50*/  LEA.HI.X.SX32 R37, R35, R34, 0x1, P6 ;  /* 0x0000002223257211 */ /* 0x000fca00030f0eff */
[----:B------:R2:W-:Y:S04]  /*9b60*/  @P4 STG.E.U16 [R38.64], R26 ;  /* 0x0000001a26004986 */ /* 0x0005e8000c101506 */
[----:B------:R3:W-:Y:S04]  /*9b70*/  @P1 STG.E.U16 [R40.64], R28 ;  /* 0x0000001c28001986 */ /* 0x0007e8000c101506 */
[----:B------:R0:W-:Y:S01]  /*9b80*/  @P3 STG.E.U16 [R36.64], R30 ;  /* 0x0000001e24003986 */ /* 0x0001e2000c101506 */
[C---:B----4-:R-:W-:Y:S01]  /*9b90*/  ISETP.LT.AND P2, PT, R49.reuse, c[0x0][0x17c], !P0 ;  /* 0x00005f0031007a0c */ /* 0x050fe20004741270 */
[----:B------:R-:W-:-:S02]  /*9ba0*/  IMAD R45, R49, c[0x0][0x198], RZ ;  /* 0x00006600312d7a24 */ /* 0x000fc400078e02ff */
[----:B------:R-:W4:Y:S03]  /*9bb0*/  LDL.LU R49, [R1+0x28] ;  /* 0x0000280001317983 */ /* 0x000f260000300800 */
[C---:B-1----:R-:W-:Y:S01]  /*9bc0*/  LEA R42, P6, R45.reuse, R0, 0x1 ;  /* 0x000000002d2a7211 */ /* 0x042fe200078c08ff */
[----:B------:R-:W4:Y:S03]  /*9bd0*/  LDL.LU R46, [R1+0x24] ;  /* 0x00002400012e7983 */ /* 0x000f260000300800 */
[----:B------:R-:W-:-:S05]  /*9be0*/  LEA.HI.X.SX32 R43, R45, R34, 0x1, P6 ;  /* 0x000000222d2b7211 */ /* 0x000fca00030f0eff */
[----:B0-----:R0:W-:Y:S01]  /*9bf0*/  @P2 STG.E.U16 [R42.64], R32 ;  /* 0x000000202a002986 */ /* 0x0011e2000c101506 */
[----:B------:R-:W-:-:S05]  /*9c00*/  IMAD R35, R50, c[0x0][0x198], RZ ;  /* 0x0000660032237a24 */ /* 0x000fca00078e02ff */
[----:B--2---:R-:W-:-:S04]  /*9c10*/  LEA R38, P3, R35, R0, 0x1 ;  /* 0x0000000023267211 */ /* 0x004fc800078608ff */
[----:B------:R-:W-:Y:S02]  /*9c20*/  LEA.HI.X.SX32 R39, R35, R34, 0x1, P3 ;  /* 0x0000002223277211 */ /* 0x000fe400018f0eff */
[----:B------:R-:W-:Y:S02]  /*9c30*/  PRMT R18, R6, 0x7632, R18 ;  /* 0x0000763206127816 */ /* 0x000fe40000000012 */
[C---:B-----5:R-:W-:Y:S01]  /*9c40*/  ISETP.LT.AND P6, PT, R44.reuse, c[0x0][0x17c], !P0 ;  /* 0x00005f002c007a0c */ /* 0x060fe200047c1270 */
[----:B------:R-:W-:Y:S02]  /*9c50*/  IMAD R45, R44, c[0x0][0x198], RZ ;  /* 0x000066002c2d7a24 */ /* 0x000fe400078e02ff */
[----:B------:R-:W2:Y:S03]  /*9c60*/  LDL.LU R44, [R1+0x20] ;  /* 0x00002000012c7983 */ /* 0x000ea60000300800 */
[----:B---3--:R-:W-:-:S04]  /*9c70*/  LEA R40, P2, R45, R0, 0x1 ;  /* 0x000000002d287211 */ /* 0x008fc800078408ff */
[----:B------:R-:W-:Y:S02]  /*9c80*/  LEA.HI.X.SX32 R41, R45, R34, 0x1, P2 ;  /* 0x000000222d297211 */ /* 0x000fe400010f0eff */
[C---:B------:R-:W-:Y:S01]  /*9c90*/  ISETP.LT.AND P3, PT, R48.reuse, c[0x0][0x17c], !P0 ;  /* 0x00005f0030007a0c */ /* 0x040fe20004761270 */
[----:B------:R-:W-:Y:S02]  /*9ca0*/  IMAD R35, R48, c[0x0][0x198], RZ ;  /* 0x0000660030237a24 */ /* 0x000fe400078e02ff */
[----:B------:R-:W3:Y:S01]  /*9cb0*/  LDL.LU R48, [R1+0x1c] ;  /* 0x00001c0001307983 */ /* 0x000ee20000300800 */
[C---:B------:R-:W-:Y:S01]  /*9cc0*/  ISETP.LT.AND P2, PT, R47.reuse, c[0x0][0x17c], !P0 ;  /* 0x00005f002f007a0c */ /* 0x040fe20004741270 */
[----:B------:R-:W-:Y:S02]  /*9cd0*/  IMAD R45, R47, c[0x0][0x198], RZ ;  /* 0x000066002f2d7a24 */ /* 0x000fe400078e02ff */
[----:B------:R-:W5:Y:S04]  /*9ce0*/  LDL.LU R47, [R1+0x18] ;  /* 0x00001800012f7983 */ /* 0x000f680000300800 */
[----:B------:R-:W5:Y:S01]  /*9cf0*/  LDL.LU R6, [R1+0x14] ;  /* 0x0000140001067983 */ /* 0x000f620000300800 */
[----:B------:R-:W-:-:S02]  /*9d00*/  ISETP.LT.AND P1, PT, R50, c[0x0][0x17c], !P0 ;  /* 0x00005f0032007a0c */ /* 0x000fc40004721270 */
[----:B------:R-:W-:Y:S02]  /*9d10*/  PRMT R2, R2, 0x7632, R2 ;  /* 0x0000763202027816 */ /* 0x000fe40000000002 */
[----:B------:R-:W-:-:S09]  /*9d20*/  PRMT R20, R8, 0x7632, R20 ;  /* 0x0000763208147816 */ /* 0x000fd20000000014 */
[----:B------:R-:W-:Y:S01]  /*9d30*/  @P1 STG.E.U16 [R38.64], R2 ;  /* 0x0000000226001986 */ /* 0x000fe2000c101506 */
[----:B------:R-:W-:-:S03]  /*9d40*/  LEA R36, P1, R35, R0, 0x1 ;  /* 0x0000000023247211 */ /* 0x000fc600078208ff */
[----:B------:R1:W-:Y:S01]  /*9d50*/  @P6 STG.E.U16 [R40.64], R20 ;  /* 0x0000001428006986 */ /* 0x0003e2000c101506 */
[----:B------:R-:W-:Y:S02]  /*9d60*/  LEA.HI.X.SX32 R37, R35, R34, 0x1, P1 ;  /* 0x0000002223257211 */ /* 0x000fe400008f0eff */
[C---:B0-----:R-:W-:Y:S02]  /*9d70*/  LEA R42, P6, R45.reuse, R0, 0x1 ;  /* 0x000000002d2a7211 */ /* 0x041fe400078c08ff */
[----:B------:R-:W-:Y:S01]  /*9d80*/  PRMT R4, R4, 0x7632, R4 ;  /* 0x0000763204047816 */ /* 0x000fe20000000004 */
[----:B------:R0:W-:Y:S01]  /*9d90*/  @P3 STG.E.U16 [R36.64], R18 ;  /* 0x0000001224003986 */ /* 0x0001e2000c101506 */
[----:B------:R-:W-:-:S05]  /*9da0*/  LEA.HI.X.SX32 R43, R45, R34, 0x1, P6 ;  /* 0x000000222d2b7211 */ /* 0x000fca00030f0eff */
[----:B------:R0:W-:Y:S01]  /*9db0*/  @P2 STG.E.U16 [R42.64], R4 ;  /* 0x000000042a002986 */ /* 0x0001e2000c101506 */
[----:B------:R-:W-:Y:S01]  /*9dc0*/  PRMT R10, R10, 0x7632, R10 ;  /* 0x000076320a0a7816 */ /* 0x000fe2000000000a */
[C---:B----4-:R-:W-:Y:S01]  /*9dd0*/  IMAD R35, R49.reuse, c[0x0][0x198], RZ ;  /* 0x0000660031237a24 */ /* 0x050fe200078e02ff */
[----:B------:R-:W-:Y:S02]  /*9de0*/  ISETP.LT.AND P1, PT, R49, c[0x0][0x17c], !P0 ;  /* 0x00005f0031007a0c */ /* 0x000fe40004721270 */
[C---:B------:R-:W-:Y:S01]  /*9df0*/  ISETP.LT.AND P3, PT, R46.reuse, c[0x0][0x17c], !P0 ;  /* 0x00005f002e007a0c */ /* 0x040fe20004761270 */
[----:B-1----:R-:W-:Y:S01]  /*9e00*/  IMAD R41, R46, c[0x0][0x198], RZ ;  /* 0x000066002e297a24 */ /* 0x002fe200078e02ff */
[C---:B------:R-:W-:Y:S01]  /*9e10*/  LEA R38, P6, R35.reuse, R0, 0x1 ;  /* 0x0000000023267211 */ /* 0x040fe200078c08ff */
[----:B------:R-:W4:Y:S03]  /*9e20*/  LDL.LU R46, [R1+0x10] ;  /* 0x00001000012e7983 */ /* 0x000f260000300800 */
[----:B------:R-:W-:-:S05]  /*9e30*/  LEA.HI.X.SX32 R39, R35, R34, 0x1, P6 ;  /* 0x0000002223277211 */ /* 0x000fca00030f0eff */
[----:B------:R1:W-:Y:S01]  /*9e40*/  @P1 STG.E.U16 [R38.64], R10 ;  /* 0x0000000a26001986 */ /* 0x0003e2000c101506 */
[C---:B--2---:R-:W-:Y:S01]  /*9e50*/  ISETP.LT.AND P2, PT, R44.reuse, c[0x0][0x17c], !P0 ;  /* 0x00005f002c007a0c */ /* 0x044fe20004741270 */
[----:B------:R-:W-:Y:S02]  /*9e60*/  IMAD R35, R44, c[0x0][0x198], RZ ;  /* 0x000066002c237a24 */ /* 0x000fe400078e02ff */
[----:B------:R-:W2:Y:S04]  /*9e70*/  LDL.LU R44, [R1+0xc] ;  /* 0x00000c00012c7983 */ /* 0x000ea80000300800 */
[----:B------:R-:W2:Y:S01]  /*9e80*/  LDL.LU R8, [R1+0x8] ;  /* 0x0000080001087983 */ /* 0x000ea20000300800 */
[----:B0-----:R-:W-:-:S03]  /*9e90*/  LEA R36, P1, R35, R0, 0x1 ;  /* 0x0000000023247211 */ /* 0x001fc600078208ff */
[----:B------:R-:W2:Y:S01]  /*9ea0*/  LDL.LU R4, [R1+0x4] ;  /* 0x0000040001047983 */ /* 0x000ea20000300800 */
[----:B------:R-:W-:Y:S01]  /*9eb0*/  LEA.HI.X.SX32 R37, R35, R34, 0x1, P1 ;  /* 0x0000002223257211 */ /* 0x000fe200008f0eff */
[----:B---3--:R-:W-:-:S05]  /*9ec0*/  IMAD R43, R48, c[0x0][0x198], RZ ;  /* 0x00006600302b7a24 */ /* 0x008fca00078e02ff */
[----:B------:R-:W-:-:S04]  /*9ed0*/  LEA R42, P1, R43, R0, 0x1 ;  /* 0x000000002b2a7211 */ /* 0x000fc800078208ff */
[----:B------:R-:W-:Y:S02]  /*9ee0*/  LEA.HI.X.SX32 R43, R43, R34, 0x1, P1 ;  /* 0x000000222b2b7211 */ /* 0x000fe400008f0eff */
[C---:B-----5:R-:W-:Y:S01]  /*9ef0*/  ISETP.LT.AND P1, PT, R6.reuse, c[0x0][0x17c], !P0 ;  /* 0x00005f0006007a0c */ /* 0x060fe20004721270 */
[----:B------:R-:W-:Y:S02]  /*9f00*/  IMAD R45, R6, c[0x0][0x198], RZ ;  /* 0x00006600062d7a24 */ /* 0x000fe400078e02ff */
[----:B------:R-:W3:Y:S01]  /*9f10*/  LDL.LU R6, [R1] ;  /* 0x0000000001067983 */ /* 0x000ee20000300800 */
[----:B------:R-:W-:-:S04]  /*9f20*/  LEA R40, P6, R41, R0, 0x1 ;  /* 0x0000000029287211 */ /* 0x000fc800078c08ff */
[----:B------:R-:W-:Y:S02]  /*9f30*/  LEA.HI.X.SX32 R41, R41, R34, 0x1, P6 ;  /* 0x0000002229297211 */ /* 0x000fe400030f0eff */
[----:B------:R-:W-:Y:S02]  /*9f40*/  ISETP.LT.AND P6, PT, R48, c[0x0][0x17c], !P0 ;  /* 0x00005f0030007a0c */ /* 0x000fe400047c1270 */
[----:B------:R-:W-:Y:S01]  /*9f50*/  PRMT R20, R12, 0x7632, R20 ;  /* 0x000076320c147816 */ /* 0x000fe20000000014 */
[----:B------:R-:W-:Y:S01]  /*9f60*/  IMAD R35, R47, c[0x0][0x198], RZ ;  /* 0x000066002f237a24 */ /* 0x000fe200078e02ff */
[----:B------:R-:W-:Y:S02]  /*9f70*/  PRMT R18, R16, 0x7632, R18 ;  /* 0x0000763210127816 */ /* 0x000fe40000000012 */
[----:B------:R-:W-:Y:S01]  /*9f80*/  PRMT R14, R14, 0x7632, R14 ;  /* 0x000076320e0e7816 */ /* 0x000fe2000000000e */
[----:B------:R0:W-:Y:S01]  /*9f90*/  @P3 STG.E.U16 [R40.64], R20 ;  /* 0x0000001428003986 */ /* 0x0001e2000c101506 */
[----:B-1----:R-:W-:-:S03]  /*9fa0*/  LEA R38, P3, R35, R0, 0x1 ;  /* 0x0000000023267211 */ /* 0x002fc600078608ff */
[----:B------:R1:W-:Y:S01]  /*9fb0*/  @P2 STG.E.U16 [R36.64], R18 ;  /* 0x0000001224002986 */ /* 0x0003e2000c101506 */
[----:B------:R-:W-:Y:S02]  /*9fc0*/  ISETP.LT.AND P2, PT, R47, c[0x0][0x17c], !P0 ;  /* 0x00005f002f007a0c */ /* 0x000fe40004741270 */
[----:B------:R-:W-:Y:S01]  /*9fd0*/  LEA.HI.X.SX32 R39, R35, R34, 0x1, P3 ;  /* 0x0000002223277211 */ /* 0x000fe200018f0eff */
[----:B------:R2:W-:Y:S01]  /*9fe0*/  @P6 STG.E.U16 [R42.64], R14 ;  /* 0x0000000e2a006986 */ /* 0x0005e2000c101506 */
[----:B------:R-:W-:Y:S02]  /*9ff0*/  PRMT R2, R18, 0x7632, R2 ;  /* 0x0000763212027816 */ /* 0x000fe40000000002 */
[C---:B0-----:R-:W-:Y:S02]  /*a000*/  LEA R40, P6, R45.reuse, R0, 0x1 ;  /* 0x000000002d287211 */ /* 0x041fe400078c08ff */
[----:B------:R-:W-:Y:S02]  /*a010*/  PRMT R20, R20, 0x7632, R20 ;  /* 0x0000763214147816 */ /* 0x000fe40000000014 */
[----:B------:R-:W-:-:S03]  /*a020*/  LEA.HI.X.SX32 R41, R45, R34, 0x1, P6 ;  /* 0x000000222d297211 */ /* 0x000fc600030f0eff */
[----:B------:R-:W-:Y:S04]  /*a030*/  @P2 STG.E.U16 [R38.64], R2 ;  /* 0x0000000226002986 */ /* 0x000fe8000c101506 */
[----:B------:R0:W-:Y:S01]  /*a040*/  @P1 STG.E.U16 [R40.64], R20 ;  /* 0x0000001428001986 */ /* 0x0001e2000c101506 */
[----:B-1----:R-:W-:Y:S01]  /*a050*/  PRMT R18, R22, 0x7632, R18 ;  /* 0x0000763216127816 */ /* 0x002fe20000000012 */
[C---:B----4-:R-:W-:Y:S01]  /*a060*/  IMAD R35, R46.reuse, c[0x0][0x198], RZ ;  /* 0x000066002e237a24 */ /* 0x050fe200078e02ff */
[----:B------:R-:W-:-:S04]  /*a070*/  ISETP.LT.AND P3, PT, R46, c[0x0][0x17c], !P0 ;  /* 0x00005f002e007a0c */ /* 0x000fc80004761270 */
[----:B------:R-:W-:-:S04]  /*a080*/  LEA R36, P6, R35, R0, 0x1 ;  /* 0x0000000023247211 */ /* 0x000fc800078c08ff */
[----:B------:R-:W-:-:S05]  /*a090*/  LEA.HI.X.SX32 R37, R35, R34, 0x1, P6 ;  /* 0x0000002223257211 */ /* 0x000fca00030f0eff */
[----:B------:R1:W-:Y:S01]  /*a0a0*/  @P3 STG.E.U16 [R36.64], R18 ;  /* 0x0000001224003986 */ /* 0x0003e2000c101506 */
[----:B--2---:R-:W-:Y:S01]  /*a0b0*/  IMAD R43, R44, c[0x0][0x198], RZ ;  /* 0x000066002c2b7a24 */ /* 0x004fe200078e02ff */
[C---:B------:R-:W-:Y:S01]  /*a0c0*/  ISETP.LT.AND P1, PT, R8.reuse, c[0x0][0x17c], !P0 ;  /* 0x00005f0008007a0c */ /* 0x040fe20004721270 */
[----:B------:R-:W-:-:S03]  /*a0d0*/  IMAD R35, R8, c[0x0][0x198], RZ ;  /* 0x0000660008237a24 */ /* 0x000fc600078e02ff */
[C---:B------:R-:W-:Y:S01]  /*a0e0*/  LEA R42, P6, R43.reuse, R0, 0x1 ;  /* 0x000000002b2a7211 */ /* 0x040fe200078c08ff */
[----:B------:R-:W2:Y:S01]  /*a0f0*/  LDL.LU R8, [R1+0xec] ;  /* 0x0000ec0001087983 */ /* 0x000ea20000300800 */
[C---:B0-----:R-:W-:Y:S02]  /*a100*/  IMAD R41, R4.reuse, c[0x0][0x198], RZ ;  /* 0x0000660004297a24 */ /* 0x041fe400078e02ff */
[----:B------:R-:W-:Y:S02]  /*a110*/  LEA.HI.X.SX32 R43, R43, R34, 0x1, P6 ;  /* 0x000000222b2b7211 */ /* 0x000fe400030f0eff */
[----:B------:R-:W-:Y:S02]  /*a120*/  ISETP.LT.AND P6, PT, R4, c[0x0][0x17c], !P0 ;  /* 0x00005f0004007a0c */ /* 0x000fe400047c1270 */
[----:B------:R-:W4:Y:S01]  /*a130*/  LDL.LU R4, [R1+0xe8] ;  /* 0x0000e80001047983 */ /* 0x000f220000300800 */
[----:B------:R-:W-:-:S03]  /*a140*/  LEA R38, P3, R35, R0, 0x1 ;  /* 0x0000000023267211 */ /* 0x000fc600078608ff */
[----:B------:R-:W5:Y:S01]  /*a150*/  LDL.LU R16, [R1+0xe4] ;  /* 0x0000e40001107983 */ /* 0x000f620000300800 */
[----:B------:R-:W-:-:S03]  /*a160*/  LEA.HI.X.SX32 R39, R35, R34, 0x1, P3 ;  /* 0x0000002223277211 */ /* 0x000fc600018f0eff */
[----:B------:R-:W5:Y:S01]  /*a170*/  LDL.LU R14, [R1+0xe0] ;  /* 0x0000e000010e7983 */ /* 0x000f620000300800 */
[C---:B---3--:R-:W-:Y:S01]  /*a180*/  ISETP.LT.AND P3, PT, R6.reuse, c[0x0][0x17c], !P0 ;  /* 0x00005f0006007a0c */ /* 0x048fe20004761270 */
[----:B------:R-:W-:Y:S02]  /*a190*/  IMAD R35, R6, c[0x0][0x198], RZ ;  /* 0x0000660006237a24 */ /* 0x000fe400078e02ff */
[----:B------:R-:W3:Y:S01]  /*a1a0*/  LDL.LU R6, [R1+0xdc] ;  /* 0x0000dc0001067983 */ /* 0x000ee20000300800 */
[----:B------:R-:W-:Y:S02]  /*a1b0*/  ISETP.LT.AND P2, PT, R44, c[0x0][0x17c], !P0 ;  /* 0x00005f002c007a0c */ /* 0x000fe40004741270 */
[----:B------:R-:W-:Y:S02]  /*a1c0*/  PRMT R24, R24, 0x7632, R24 ;  /* 0x0000763218187816 */ /* 0x000fe40000000018 */
[----:B------:R-:W-:Y:S01]  /*a1d0*/  PRMT R26, R26, 0x7632, R26 ;  /* 0x000076321a1a7816 */ /* 0x000fe2000000001a */
[----:B------:R-:W-:Y:S01]  /*a1e0*/  IMAD R45, R252, c[0x0][0x198], RZ ;  /* 0x00006600fc2d7a24 */ /* 0x000fe200078e02ff */
[----:B------:R-:W-:Y:S01]  /*a1f0*/  PRMT R20, R28, 0x7632, R20 ;  /* 0x000076321c147816 */ /* 0x000fe20000000014 */
[----:B------:R-:W-:Y:S01]  /*a200*/  IMAD.MOV.U32 R12, RZ, RZ, c[0x0][0x198] ;  /* 0x00006600ff0c7624 */ /* 0x000fe200078e00ff */
[----:B-1----:R-:W-:Y:S01]  /*a210*/  PRMT R18, R30, 0x7632, R18 ;  /* 0x000076321e127816 */ /* 0x002fe20000000012 */
[----:B------:R-:W3:Y:S04]  /*a220*/  LDL.LU R2, [R1+0xd8] ;  /* 0x0000d80001027983 */ /* 0x000ee80000300800 */
[----:B------:R-:W-:Y:S01]  /*a230*/  @P2 STG.E.U16 [R42.64], R24 ;  /* 0x000000182a002986 */ /* 0x000fe2000c101506 */
[----:B------:R-:W-:-:S04]  /*a240*/  LEA R40, P2, R41, R0, 0x1 ;  /* 0x0000000029287211 */ /* 0x000fc800078408ff */
[----:B------:R-:W-:Y:S02]  /*a250*/  LEA.HI.X.SX32 R41, R41, R34, 0x1, P2 ;  /* 0x0000002229297211 */ /* 0x000fe400010f0eff */
[C---:B------:R-:W-:Y:S01]  /*a260*/  LEA R36, P2, R35.reuse, R0, 0x1 ;  /* 0x0000000023247211 */ /* 0x040fe200078408ff */
[----:B------:R0:W-:Y:S03]  /*a270*/  @P1 STG.E.U16 [R38.64], R26 ;  /* 0x0000001a26001986 */ /* 0x0001e6000c101506 */
[----:B------:R-:W-:Y:S02]  /*a280*/  LEA.HI.X.SX32 R37, R35, R34, 0x1, P2 ;  /* 0x0000002223257211 */ /* 0x000fe400010f0eff */
[C---:B------:R-:W-:Y:S01]  /*a290*/  ISETP.LT.AND P2, PT, R251.reuse, c[0x0][0x17c], !P0 ;  /* 0x00005f00fb007a0c */ /* 0x040fe20004741270 */
[----:B------:R-:W-:Y:S01]  /*a2a0*/  IMAD R251, R251, c[0x0][0x198], RZ ;  /* 0x00006600fbfb7a24 */ /* 0x000fe200078e02ff */
[----:B------:R-:W-:Y:S01]  /*a2b0*/  ISETP.LT.AND P1, PT, R252, c[0x0][0x17c], !P0 ;  /* 0x00005f00fc007a0c */ /* 0x000fe20004721270 */
[----:B------:R1:W-:Y:S02]  /*a2c0*/  @P6 STG.E.U16 [R40.64], R20 ;  /* 0x0000001428006986 */ /* 0x0003e4000c101506 */
[----:B------:R-:W-:-:S02]  /*a2d0*/  IMAD R35, R12, 0x2, R251 ;  /* 0x000000020c237824 */ /* 0x000fc400078e02fb */
[----:B------:R1:W-:Y:S01]  /*a2e0*/  @P3 STG.E.U16 [R36.64], R18 ;  /* 0x0000001224003986 */ /* 0x0003e2000c101506 */
[-C--:B0-----:R-:W-:Y:S02]  /*a2f0*/  LEA R38, P6, R45, R0.reuse, 0x1 ;  /* 0x000000002d267211 */ /* 0x081fe400078c08ff */
[----:B------:R-:W-:Y:S02]  /*a300*/  PRMT R32, R32, 0x7632, R32 ;  /* 0x0000763220207816 */ /* 0x000fe40000000020 */
[----:B-1----:R-:W-:Y:S02]  /*a310*/  LEA R40, P3, R251, R0, 0x1 ;  /* 0x00000000fb287211 */ /* 0x002fe400078608ff */
[-C--:B------:R-:W-:Y:S02]  /*a320*/  LEA.HI.X.SX32 R39, R45, R34.reuse, 0x1, P6 ;  /* 0x000000222d277211 */ /* 0x080fe400030f0eff */
[----:B------:R-:W-:Y:S01]  /*a330*/  LEA.HI.X.SX32 R41, R251, R34, 0x1, P3 ;  /* 0x00000022fb297211 */ /* 0x000fe200018f0eff */
[----:B------:R-:W-:Y:S01]  /*a340*/  IMAD R45, R12, 0x2, R35 ;  /* 0x000000020c2d7824 */ /* 0x000fe200078e0223 */
[----:B------:R-:W-:-:S02]  /*a350*/  LEA R42, P6, R35, R0, 0x1 ;  /* 0x00000000232a7211 */ /* 0x000fc400078c08ff */
[----:B------:R-:W-:Y:S01]  /*a360*/  ISETP.LT.AND P4, PT, R51, c[0x0][0x17c], !P0 ;  /* 0x00005f0033007a0c */ /* 0x000fe20004781270 */
[----:B------:R0:W-:Y:S01]  /*a370*/  @P1 STG.E.U16 [R38.64], R32 ;  /* 0x0000002026001986 */ /* 0x0001e2000c101506 */
[----:B------:R-:W-:Y:S02]  /*a380*/  LEA.HI.X.SX32 R43, R35, R34, 0x1, P6 ;  /* 0x00000022232b7211 */ /* 0x000fe400030f0eff */
[C---:B------:R-:W-:Y:S01]  /*a390*/  LEA R36, P6, R45.reuse, R0, 0x1 ;  /* 0x000000002d247211 */ /* 0x040fe200078c08ff */
[----:B------:R1:W-:Y:S03]  /*a3a0*/  @P2 STG.E.U16 [R40.64], R3 ;  /* 0x0000000328002986 */ /* 0x0003e6000c101506 */
[----:B------:R-:W-:Y:S01]  /*a3b0*/  LEA.HI.X.SX32 R37, R45, R34, 0x1, P6 ;  /* 0x000000222d257211 */ /* 0x000fe200030f0eff */
[----:B------:R0:W-:Y:S04]  /*a3c0*/  @P5 STG.E.U16 [R42.64], R9 ;  /* 0x000000092a005986 */ /* 0x0001e8000c101506 */
[----:B------:R0:W-:Y:S01]  /*a3d0*/  @P4 STG.E.U16 [R36.64], R7 ;  /* 0x0000000724004986 */ /* 0x0001e2000c101506 */
[----:B--2---:R-:W-:-:S03]  /*a3e0*/  ISETP.LT.AND P3, PT, R8, c[0x0][0x17c], !P0 ;  /* 0x00005f0008007a0c */ /* 0x004fc60004761270 */
[----:B------:R-:W2:Y:S01]  /*a3f0*/  LDL.LU R8, [R1+0xd4] ;  /* 0x0000d40001087983 */ /* 0x000ea20000300800 */
[----:B----4-:R-:W-:-:S03]  /*a400*/  ISETP.LT.AND P1, PT, R4, c[0x0][0x17c], !P0 ;  /* 0x00005f0004007a0c */ /* 0x010fc60004721270 */
[----:B------:R-:W4:Y:S01]  /*a410*/  LDL.LU R4, [R1+0xd0] ;  /* 0x0000d00001047983 */ /* 0x000f220000300800 */
[----:B-----5:R-:W-:-:S03]  /*a420*/  ISETP.LT.AND P2, PT, R16, c[0x0][0x17c], !P0 ;  /* 0x00005f0010007a0c */ /* 0x020fc60004741270 */
[----:B------:R-:W5:Y:S01]  /*a430*/  LDL.LU R16, [R1+0xcc] ;  /* 0x0000cc0001107983 */ /* 0x000f620000300800 */
[----:B------:R-:W-:-:S03]  /*a440*/  ISETP.LT.AND P5, PT, R14, c[0x0][0x17c], !P0 ;  /* 0x00005f000e007a0c */ /* 0x000fc600047a1270 */
[----:B------:R-:W5:Y:S01]  /*a450*/  LDL.LU R14, [R1+0xc8] ;  /* 0x0000c800010e7983 */ /* 0x000f620000300800 */
[----:B---3--:R-:W-:-:S03]  /*a460*/  ISETP.LT.AND P4, PT, R6, c[0x0][0x17c], !P0 ;  /* 0x00005f0006007a0c */ /* 0x008fc60004781270 */
[----:B------:R-:W3:Y:S01]  /*a470*/  LDL.LU R6, [R1+0xc4] ;  /* 0x0000c40001067983 */ /* 0x000ee20000300800 */
[----:B------:R-:W-:-:S04]  /*a480*/  IMAD R35, R12, 0x2, R45 ;  /* 0x000000020c237824 */ /* 0x000fc800078e022d */
[----:B------:R-:W-:Y:S01]  /*a490*/  IMAD R45, R12, 0x2, R35 ;  /* 0x000000020c2d7824 */ /* 0x000fe200078e0223 */
[----:B0-----:R-:W-:-:S04]  /*a4a0*/  LEA R38, P6, R35, R0, 0x1 ;  /* 0x0000000023267211 */ /* 0x001fc800078c08ff */
[----:B------:R-:W-:Y:S01]  /*a4b0*/  LEA.HI.X.SX32 R39, R35, R34, 0x1, P6 ;  /* 0x0000002223277211 */ /* 0x000fe200030f0eff */
[----:B------:R-:W-:Y:S01]  /*a4c0*/  IMAD R35, R12, 0x2, R45 ;  /* 0x000000020c237824 */ /* 0x000fe200078e022d */
[----:B-1----:R-:W-:-:S04]  /*a4d0*/  LEA R40, P6, R45, R0, 0x1 ;  /* 0x000000002d287211 */ /* 0x002fc800078c08ff */
[----:B------:R-:W-:Y:S01]  /*a4e0*/  LEA.HI.X.SX32 R41, R45, R34, 0x1, P6 ;  /* 0x000000222d297211 */ /* 0x000fe200030f0eff */
[----:B------:R-:W-:Y:S01]  /*a4f0*/  IMAD R45, R12, 0x2, R35 ;  /* 0x000000020c2d7824 */ /* 0x000fe200078e0223 */
[C---:B------:R-:W-:Y:S01]  /*a500*/  LEA R42, P6, R35.reuse, R0, 0x1 ;  /* 0x00000000232a7211 */ /* 0x040fe200078c08ff */
[----:B------:R0:W-:Y:S01]  /*a510*/  @P3 STG.E.U16 [R38.64], R5 ;  /* 0x0000000526003986 */ /* 0x0001e2000c101506 */
[----:B------:R-:W-:Y:S02]  /*a520*/  ISETP.LT.AND P3, PT, R2, c[0x0][0x17c], !P0 ;  /* 0x00005f0002007a0c */ /* 0x000fe40004761270 */
[----:B------:R-:W-:Y:S01]  /*a530*/  LEA.HI.X.SX32 R43, R35, R34, 0x1, P6 ;  /* 0x00000022232b7211 */ /* 0x000fe200030f0eff */
[----:B------:R-:W3:Y:S01]  /*a540*/  LDL.LU R2, [R1+0xc0] ;  /* 0x0000c00001027983 */ /* 0x000ee20000300800 */
[C---:B------:R-:W-:Y:S01]  /*a550*/  LEA R36, P6, R45.reuse, R0, 0x1 ;  /* 0x000000002d247211 */ /* 0x040fe200078c08ff */
[C---:B------:R-:W-:Y:S02]  /*a560*/  IMAD R35, R12.reuse, 0x2, R45 ;  /* 0x000000020c237824 */ /* 0x040fe400078e022d */
[----:B------:R1:W-:Y:S01]  /*a570*/  @P1 STG.E.U16 [R40.64], R11 ;  /* 0x0000000b28001986 */ /* 0x0003e2000c101506 */
[----:B------:R-:W-:Y:S01]  /*a580*/  LEA.HI.X.SX32 R37, R45, R34, 0x1, P6 ;  /* 0x000000222d257211 */ /* 0x000fe200030f0eff */
[----:B------:R-:W-:Y:S01]  /*a590*/  IMAD R45, R12, 0x2, R35 ;  /* 0x000000020c2d7824 */ /* 0x000fe200078e0223 */
[C---:B0-----:R-:W-:Y:S01]  /*a5a0*/  LEA R38, P6, R35.reuse, R0, 0x1 ;  /* 0x0000000023267211 */ /* 0x041fe200078c08ff */
[----:B------:R0:W-:Y:S03]  /*a5b0*/  @P2 STG.E.U16 [R42.64], R13 ;  /* 0x0000000d2a002986 */ /* 0x0001e6000c101506 */
[----:B------:R-:W-:-:S02]  /*a5c0*/  LEA.HI.X.SX32 R39, R35, R34, 0x1, P6 ;  /* 0x0000002223277211 */ /* 0x000fc400030f0eff */
[C---:B-1----:R-:W-:Y:S01]  /*a5d0*/  LEA R40, P6, R45.reuse, R0, 0x1 ;  /* 0x000000002d287211 */ /* 0x042fe200078c08ff */
        /* <DEDUP_REMOVED lines=22> */
[----:B------:R-:W-:Y:S01]  /*a740*/  LEA R38, P6, R35, R0, 0x1 ;  /* 0x0000000023267211 */ /* 0x000fe200078c08ff */
[----:B------:R0:W-:Y:S01]  /*a750*/  @P1 STG.E.U16 [R42.64], R21 ;  /* 0x000000152a001986 */ /* 0x0001e2000c101506 */
[----:B------:R-:W-:-:S03]  /*a760*/  ISETP.LT.AND P1, PT, R2, c[0x0][0x17c], !P0 ;  /* 0x00005f0002007a0c */ /* 0x000fc60004721270 */
[----:B------:R-:W3:Y:S01]  /*a770*/  LDL.LU R2, [R1+0xa8] ;  /* 0x0000a80001027983 */ /* 0x000ee20000300800 */
[----:B------:R-:W-:Y:S01]  /*a780*/  LEA.HI.X.SX32 R39, R35, R34, 0x1, P6 ;  /* 0x0000002223277211 */ /* 0x000fe200030f0eff */
[C---:B------:R-:W-:Y:S01]  /*a790*/  IMAD R35, R12.reuse, 0x2, R45 ;  /* 0x000000020c237824 */ /* 0x040fe200078e022d */
[C---:B------:R-:W-:Y:S01]  /*a7a0*/  LEA R40, P6, R45.reuse, R0, 0x1 ;  /* 0x000000002d287211 */ /* 0x040fe200078c08ff */
[----:B------:R1:W-:Y:S03]  /*a7b0*/  @P2 STG.E.U16 [R36.64], R23 ;  /* 0x0000001724002986 */ /* 0x0003e6000c101506 */
        /* <DEDUP_REMOVED lines=8> */
[----:B------:R-:W-:Y:S04]  /*a840*/  @P3 STG.E.U16 [R42.64], R29 ;  /* 0x0000001d2a003986 */ /* 0x000fe8000c101506 */
[----:B------:R-:W-:Y:S01]  /*a850*/  @P1 STG.E.U16 [R36.64], R31 ;  /* 0x0000001f24001986 */ /* 0x000fe2000c101506 */
[----:B--2---:R-:W-:-:S03]  /*a860*/  ISETP.LT.AND P2, PT, R8, c[0x0][0x17c], !P0 ;  /* 0x00005f0008007a0c */ /* 0x004fc60004741270 */
[----:B------:R-:W2:Y:S01]  /*a870*/  LDL.LU R8, [R1+0xa4] ;  /* 0x0000a40001087983 */ /* 0x000ea20000300800 */
[----:B----4-:R-:W-:-:S03]  /*a880*/  ISETP.LT.AND P5, PT, R4, c[0x0][0x17c], !P0 ;  /* 0x00005f0004007a0c */ /* 0x010fc600047a1270 */
[----:B------:R-:W4:Y:S04]  /*a890*/  LDL.LU R4, [R1+0xa0] ;  /* 0x0000a00001047983 */ /* 0x000f280000300800 */
[----:B------:R-:W4:Y:S01]  /*a8a0*/  LDL.LU R22, [R1+0x9c] ;  /* 0x00009c0001167983 */ /* 0x000f220000300800 */
[----:B-----5:R-:W-:Y:S02]  /*a8b0*/  ISETP.LT.AND P4, PT, R16, c[0x0][0x17c], !P0 ;  /* 0x00005f0010007a0c */ /* 0x020fe40004781270 */
[----:B------:R-:W-:Y:S02]  /*a8c0*/  ISETP.LT.AND P3, PT, R14, c[0x0][0x17c], !P0 ;  /* 0x00005f000e007a0c */ /* 0x000fe40004761270 */
[----:B---3--:R-:W-:Y:S02]  /*a8d0*/  ISETP.LT.AND P1, PT, R6, c[0x0][0x17c], !P0 ;  /* 0x00005f0006007a0c */ /* 0x008fe40004721270 */
[----:B------:R-:W3:Y:S04]  /*a8e0*/  LDL.LU R6, [R1+0x98] ;  /* 0x0000980001067983 */ /* 0x000ee80000300800 */
[----:B------:R-:W5:Y:S04]  /*a8f0*/  LDL.LU R18, [R1+0x94] ;  /* 0x0000940001127983 */ /* 0x000f680000300800 */
[----:B------:R-:W5:Y:S04]  /*a900*/  LDL.LU R16, [R1+0x90] ;  /* 0x0000900001107983 */ /* 0x000f680000300800 */
[----:B------:R-:W5:Y:S01]  /*a910*/  LDL.LU R14, [R1+0x8c] ;  /* 0x00008c00010e7983 */ /* 0x000f620000300800 */
[----:B------:R-:W-:-:S04]  /*a920*/  IMAD R35, R12, 0x2, R45 ;  /* 0x000000020c237824 */ /* 0x000fc800078e022d */
[----:B------:R-:W-:Y:S01]  /*a930*/  IMAD R45, R12, 0x2, R35 ;  /* 0x000000020c2d7824 */ /* 0x000fe200078e0223 */
[----:B0-----:R-:W-:-:S04]  /*a940*/  LEA R38, P6, R35, R0, 0x1 ;  /* 0x0000000023267211 */ /* 0x001fc800078c08ff */
[----:B------:R-:W-:Y:S01]  /*a950*/  LEA.HI.X.SX32 R39, R35, R34, 0x1, P6 ;  /* 0x0000002223277211 */ /* 0x000fe200030f0eff */
[----:B------:R-:W-:Y:S01]  /*a960*/  IMAD R35, R12, 0x2, R45 ;  /* 0x000000020c237824 */ /* 0x000fe200078e022d */
[----:B-1----:R-:W-:Y:S02]  /*a970*/  LEA R40, P6, R45, R0, 0x1 ;  /* 0x000000002d287211 */ /* 0x002fe400078c08ff */
[----:B------:R-:W-:Y:S01]  /*a980*/  PRMT R20, R3, 0x7632, R20 ;  /* 0x0000763203147816 */ /* 0x000fe20000000014 */
[----:B------:R-:W-:Y:S01]  /*a990*/  @P2 STG.E.U16 [R38.64], R33 ;  /* 0x0000002126002986 */ /* 0x000fe2000c101506 */
[----:B------:R-:W-:Y:S02]  /*a9a0*/  ISETP.LT.AND P2, PT, R2, c[0x0][0x17c], !P0 ;  /* 0x00005f0002007a0c */ /* 0x000fe40004741270 */
[----:B------:R-:W-:Y:S02]  /*a9b0*/  LEA.HI.X.SX32 R41, R45, R34, 0x1, P6 ;  /* 0x000000222d297211 */ /* 0x000fe400030f0eff */
[----:B------:R-:W-:-:S02]  /*a9c0*/  LEA R2, P6, R35, R0, 0x1 ;  /* 0x0000000023027211 */ /* 0x000fc400078c08ff */
[----:B------:R-:W-:Y:S01]  /*a9d0*/  PRMT R5, R9, 0x7632, R5 ;  /* 0x0000763209057816 */ /* 0x000fe20000000005 */
[C---:B------:R-:W-:Y:S01]  /*a9e0*/  IMAD R9, R12.reuse, 0x2, R35 ;  /* 0x000000020c097824 */ /* 0x040fe200078e0223 */
[----:B------:R-:W-:Y:S01]  /*a9f0*/  LEA.HI.X.SX32 R3, R35, R34, 0x1, P6 ;  /* 0x0000002223037211 */ /* 0x000fe200030f0eff */
[----:B------:R0:W-:Y:S02]  /*aa00*/  @P5 STG.E.U16 [R40.64], R20 ;  /* 0x0000001428005986 */ /* 0x0001e4000c101506 */
[----:B------:R-:W-:Y:S02]  /*aa10*/  IMAD R35, R12, 0x2, R9 ;  /* 0x000000020c237824 */ /* 0x000fe400078e0209 */
[----:B------:R1:W-:Y:S01]  /*aa20*/  @P4 STG.E.U16 [R2.64], R5 ;  /* 0x0000000502004986 */ /* 0x0003e2000c101506 */
[----:B------:R-:W-:Y:S02]  /*aa30*/  PRMT R10, R5, 0x7632, R10 ;  /* 0x00007632050a7816 */ /* 0x000fe4000000000a */
[----:B------:R-:W-:-:S02]  /*aa40*/  PRMT R13, R13, 0x7632, R13 ;  /* 0x000076320d0d7816 */ /* 0x000fc4000000000d */
[----:B------:R-:W-:Y:S01]  /*aa50*/  PRMT R17, R17, 0x7632, R17 ;  /* 0x0000763211117816 */ /* 0x000fe20000000011 */
[----:B0-----:R-:W5:Y:S01]  /*aa60*/  LDL.LU R20, [R1+0x88] ;  /* 0x0000880001147983 */ /* 0x001f620000300800 */
[----:B-1----:R-:W-:Y:S01]  /*aa70*/  PRMT R3, R7, 0x7632, R3 ;  /* 0x0000763207037816 */ /* 0x002fe20000000003 */
[----:B------:R-:W-:Y:S01]  /*aa80*/  IMAD R7, R12, 0x2, R35 ;  /* 0x000000020c077824 */ /* 0x000fe200078e0223 */
[----:B--2---:R-:W-:Y:S02]  /*aa90*/  ISETP.LT.AND P5, PT, R8, c[0x0][0x17c], !P0 ;  /* 0x00005f0008007a0c */ /* 0x004fe400047a1270 */
[----:B------:R-:W-:-:S04]  /*aaa0*/  LEA R8, P6, R9, R0, 0x1 ;  /* 0x0000000009087211 */ /* 0x000fc800078c08ff */
[----:B------:R-:W-:Y:S02]  /*aab0*/  LEA.HI.X.SX32 R9, R9, R34, 0x1, P6 ;  /* 0x0000002209097211 */ /* 0x000fe400030f0eff */
[----:B----4-:R-:W-:Y:S02]  /*aac0*/  ISETP.LT.AND P4, PT, R4, c[0x0][0x17c], !P0 ;  /* 0x00005f0004007a0c */ /* 0x010fe40004781270 */
[----:B------:R-:W-:-:S04]  /*aad0*/  LEA R4, P6, R35, R0, 0x1 ;  /* 0x0000000023047211 */ /* 0x000fc800078c08ff */
[----:B------:R-:W-:Y:S01]  /*aae0*/  LEA.HI.X.SX32 R5, R35, R34, 0x1, P6 ;  /* 0x0000002223057211 */ /* 0x000fe200030f0eff */
[C---:B------:R-:W-:Y:S01]  /*aaf0*/  IMAD R35, R12.reuse, 0x2, R7 ;  /* 0x000000020c237824 */ /* 0x040fe200078e0207 */
[C---:B------:R-:W-:Y:S01]  /*ab00*/  LEA R2, P6, R7.reuse, R0, 0x1 ;  /* 0x0000000007027211 */ /* 0x040fe200078c08ff */
[----:B------:R0:W-:Y:S04]  /*ab10*/  @P3 STG.E.U16 [R8.64], R3 ;  /* 0x0000000308003986 */ /* 0x0001e8000c101506 */
[----:B------:R-:W-:Y:S01]  /*ab20*/  @P1 STG.E.U16 [R4.64], R10 ;  /* 0x0000000a04001986 */ /* 0x000fe2000c101506 */
[----:B0-----:R-:W-:Y:S02]  /*ab30*/  LEA.HI.X.SX32 R3, R7, R34, 0x1, P6 ;  /* 0x0000002207037211 */ /* 0x001fe400030f0eff */
[----:B------:R-:W-:Y:S01]  /*ab40*/  PRMT R9, R11, 0x7632, R9 ;  /* 0x000076320b097816 */ /* 0x000fe20000000009 */
[----:B------:R-:W-:Y:S01]  /*ab50*/  IMAD R11, R12, 0x2, R35 ;  /* 0x000000020c0b7824 */ /* 0x000fe200078e0223 */
[----:B---3--:R-:W-:-:S02]  /*ab60*/  ISETP.LT.AND P1, PT, R6, c[0x0][0x17c], !P0 ;  /* 0x00005f0006007a0c */ /* 0x008fc40004721270 */
[----:B------:R-:W-:-:S04]  /*ab70*/  LEA R6, P6, R35, R0, 0x1 ;  /* 0x0000000023067211 */ /* 0x000fc800078c08ff */
[----:B------:R-:W-:Y:S02]  /*ab80*/  LEA.HI.X.SX32 R7, R35, R34, 0x1, P6 ;  /* 0x0000002223077211 */ /* 0x000fe400030f0eff */
[----:B------:R-:W-:Y:S01]  /*ab90*/  LEA R8, P6, R11, R0, 0x1 ;  /* 0x000000000b087211 */ /* 0x000fe200078c08ff */
[----:B------:R0:W-:Y:S01]  /*aba0*/  @P2 STG.E.U16 [R2.64], R9 ;  /* 0x0000000902002986 */ /* 0x0001e2000c101506 */
[----:B-----5:R-:W-:-:S03]  /*abb0*/  ISETP.LT.AND P2, PT, R18, c[0x0][0x17c], !P0 ;  /* 0x00005f0012007a0c */ /* 0x020fc60004741270 */
[----:B------:R1:W-:Y:S01]  /*abc0*/  @P5 STG.E.U16 [R6.64], R13 ;  /* 0x0000000d06005986 */ /* 0x0003e2000c101506 */
[----:B------:R-:W-:-:S03]  /*abd0*/  ISETP.LT.AND P5, PT, R16, c[0x0][0x17c], !P0 ;  /* 0x00005f0010007a0c */ /* 0x000fc600047a1270 */
[----:B------:R-:W2:Y:S01]  /*abe0*/  LDL.LU R18, [R1+0x84] ;  /* 0x0000840001127983 */ /* 0x000ea20000300800 */
[----:B0-----:R-:W-:-:S03]  /*abf0*/  LEA.HI.X.SX32 R9, R11, R34, 0x1, P6 ;  /* 0x000000220b097211 */ /* 0x001fc600030f0eff */
[----:B------:R-:W3:Y:S04]  /*ac00*/  LDL.LU R16, [R1+0x80] ;  /* 0x0000800001107983 */ /* 0x000ee80000300800 */
[----:B------:R0:W-:Y:S01]  /*ac10*/  @P4 STG.E.U16 [R8.64], R17 ;  /* 0x0000001108004986 */ /* 0x0001e2000c101506 */
[----:B------:R-:W-:-:S03]  /*ac20*/  ISETP.LT.AND P4, PT, R14, c[0x0][0x17c], !P0 ;  /* 0x00005f000e007a0c */ /* 0x000fc60004781270 */
[----:B------:R-:W4:Y:S01]  /*ac30*/  LDL.LU R14, [R1+0x7c] ;  /* 0x00007c00010e7983 */ /* 0x000f220000300800 */
[----:B------:R-:W-:-:S04]  /*ac40*/  IMAD R5, R12, 0x2, R11 ;  /* 0x000000020c057824 */ /* 0x000fc800078e020b */
[----:B------:R-:W-:Y:S01]  /*ac50*/  IMAD R11, R12, 0x2, R5 ;  /* 0x000000020c0b7824 */ /* 0x000fe200078e0205 */
[----:B------:R-:W-:-:S04]  /*ac60*/  LEA R4, P6, R5, R0, 0x1 ;  /* 0x0000000005047211 */ /* 0x000fc800078c08ff */
[----:B------:R-:W-:Y:S01]  /*ac70*/  LEA.HI.X.SX32 R5, R5, R34, 0x1, P6 ;  /* 0x0000002205057211 */ /* 0x000fe200030f0eff */
[----:B-1----:R-:W-:Y:S01]  /*ac80*/  IMAD R7, R12, 0x2, R11 ;  /* 0x000000020c077824 */ /* 0x002fe200078e020b */
[C---:B------:R-:W-:Y:S02]  /*ac90*/  LEA R2, P6, R11.reuse, R0, 0x1 ;  /* 0x000000000b027211 */ /* 0x040fe400078c08ff */
[----:B------:R-:W-:Y:S02]  /*aca0*/  ISETP.LT.AND P3, PT, R22, c[0x0][0x17c], !P0 ;  /* 0x00005f0016007a0c */ /* 0x000fe40004761270 */
[----:B------:R-:W-:Y:S01]  /*acb0*/  LEA.HI.X.SX32 R3, R11, R34, 0x1, P6 ;  /* 0x000000220b037211 */ /* 0x000fe200030f0eff */
[----:B------:R-:W-:Y:S01]  /*acc0*/  IMAD R11, R12, 0x2, R7 ;  /* 0x000000020c0b7824 */ /* 0x000fe200078e0207 */
[----:B------:R-:W-:-:S03]  /*acd0*/  PRMT R15, R15, 0x7632, R15 ;  /* 0x000076320f0f7816 */ /* 0x000fc6000000000f */
[----:B0-----:R-:W-:Y:S01]  /*ace0*/  IMAD R9, R12, 0x2, R11 ;  /* 0x000000020c097824 */ /* 0x001fe200078e020b */
[----:B------:R-:W-:-:S03]  /*acf0*/  LEA R6, P6, R7, R0, 0x1 ;  /* 0x0000000007067211 */ /* 0x000fc600078c08ff */
[C---:B------:R-:W-:Y:S01]  /*ad00*/  IMAD R13, R12.reuse, 0x2, R9 ;  /* 0x000000020c0d7824 */ /* 0x040fe200078e0209 */
[----:B------:R-:W-:Y:S01]  /*ad10*/  PRMT R19, R19, 0x7632, R19 ;  /* 0x0000763213137816 */ /* 0x000fe20000000013 */
[----:B------:R0:W-:Y:S01]  /*ad20*/  @P3 STG.E.U16 [R4.64], R15 ;  /* 0x0000000f04003986 */ /* 0x0001e2000c101506 */
[----:B------:R-:W-:Y:S02]  /*ad30*/  LEA.HI.X.SX32 R7, R7, R34, 0x1, P6 ;  /* 0x0000002207077211 */ /* 0x000fe400030f0eff */
[----:B------:R-:W-:Y:S01]  /*ad40*/  PRMT R21, R21, 0x7632, R21 ;  /* 0x0000763215157816 */ /* 0x000fe20000000015 */
[----:B------:R-:W-:Y:S01]  /*ad50*/  @P1 STG.E.U16 [R2.64], R19 ;  /* 0x0000001302001986 */ /* 0x000fe2000c101506 */
[----:B0-----:R-:W-:Y:S01]  /*ad60*/  IMAD R15, R12, 0x2, R13 ;  /* 0x000000020c0f7824 */ /* 0x001fe200078e020d */
[----:B------:R-:W-:-:S03]  /*ad70*/  LEA R4, P1, R11, R0, 0x1 ;  /* 0x000000000b047211 */ /* 0x000fc600078208ff */
[----:B------:R-:W-:Y:S01]  /*ad80*/  IMAD R17, R12, 0x2, R15 ;  /* 0x000000020c117824 */ /* 0x000fe200078e020f */
[----:B------:R0:W-:Y:S01]  /*ad90*/  @P2 STG.E.U16 [R6.64], R21 ;  /* 0x0000001506002986 */ /* 0x0001e2000c101506 */
[----:B------:R-:W-:Y:S02]  /*ada0*/  LEA R8, P2, R9, R0, 0x1 ;  /* 0x0000000009087211 */ /* 0x000fe400078408ff */
[----:B------:R-:W-:Y:S02]  /*adb0*/  LEA.HI.X.SX32 R5, R11, R34, 0x1, P1 ;  /* 0x000000220b057211 */ /* 0x000fe400008f0eff */
[----:B------:R-:W-:Y:S02]  /*adc0*/  ISETP.LT.AND P3, PT, R20, c[0x0][0x17c], !P0 ;  /* 0x00005f0014007a0c */ /* 0x000fe40004761270 */
[----:B------:R-:W-:Y:S02]  /*add0*/  LEA R10, P6, R13, R0, 0x1 ;  /* 0x000000000d0a7211 */ /* 0x000fe400078c08ff */
[----:B------:R-:W-:-:S02]  /*ade0*/  LEA.HI.X.SX32 R9, R9, R34, 0x1, P2 ;  /* 0x0000002209097211 */ /* 0x000fc400010f0eff */
[----:B0-----:R-:W-:-:S04]  /*adf0*/  LEA R6, P1, R17, R0, 0x1 ;  /* 0x0000000011067211 */ /* 0x001fc800078208ff */
[-C--:B------:R-:W-:Y:S02]  /*ae00*/  LEA.HI.X.SX32 R7, R17, R34.reuse, 0x1, P1 ;  /* 0x0000002211077211 */ /* 0x080fe400008f0eff */
[----:B------:R-:W-:Y:S02]  /*ae10*/  LEA.HI.X.SX32 R11, R13, R34, 0x1, P6 ;  /* 0x000000220d0b7211 */ /* 0x000fe400030f0eff */
[----:B------:R-:W-:Y:S02]  /*ae20*/  LEA R2, P6, R15, R0, 0x1 ;  /* 0x000000000f027211 */ /* 0x000fe400078c08ff */
[----:B------:R-:W-:Y:S02]  /*ae30*/  PRMT R23, R23, 0x7632, R23 ;  /* 0x0000763217177816 */ /* 0x000fe40000000017 */
[----:B------:R-:W-:Y:S01]  /*ae40*/  PRMT R25, R25, 0x7632, R25 ;  /* 0x0000763219197816 */ /* 0x000fe20000000019 */
[----:B------:R-:W-:Y:S01]  /*ae50*/  IMAD R13, R12, 0x2, R17 ;  /* 0x000000020c0d7824 */ /* 0x000fe200078e0211 */
[----:B------:R-:W-:-:S02]  /*ae60*/  PRMT R27, R27, 0x7632, R27 ;  /* 0x000076321b1b7816 */ /* 0x000fc4000000001b */
[----:B------:R-:W-:Y:S02]  /*ae70*/  LEA.HI.X.SX32 R3, R15, R34, 0x1, P6 ;  /* 0x000000220f037211 */ /* 0x000fe400030f0eff */
[----:B------:R-:W-:Y:S01]  /*ae80*/  PRMT R29, R29, 0x7632, R29 ;  /* 0x000076321d1d7816 */ /* 0x000fe2000000001d */
[----:B------:R0:W-:Y:S01]  /*ae90*/  @P5 STG.E.U16 [R4.64], R23 ;  /* 0x0000001704005986 */ /* 0x0001e2000c101506 */
[----:B------:R-:W-:-:S03]  /*aea0*/  PRMT R31, R31, 0x7632, R31 ;  /* 0x000076321f1f7816 */ /* 0x000fc6000000001f */
[----:B------:R0:W-:Y:S01]  /*aeb0*/  @P4 STG.E.U16 [R8.64], R25 ;  /* 0x0000001908004986 */ /* 0x0001e2000c101506 */
[----:B------:R-:W-:-:S03]  /*aec0*/  LEA R12, P6, R13, R0, 0x1 ;  /* 0x000000000d0c7211 */ /* 0x000fc600078c08ff */
[----:B------:R0:W-:Y:S01]  /*aed0*/  @P3 STG.E.U16 [R10.64], R27 ;  /* 0x0000001b0a003986 */ /* 0x0001e2000c101506 */
[----:B------:R-:W-:Y:S02]  /*aee0*/  LEA.HI.X.SX32 R13, R13, R34, 0x1, P6 ;  /* 0x000000220d0d7211 */ /* 0x000fe400030f0eff */
[----:B--2---:R-:W-:Y:S02]  /*aef0*/  ISETP.LT.AND P2, PT, R18, c[0x0][0x17c], !P0 ;  /* 0x00005f0012007a0c */ /* 0x004fe40004741270 */
[----:B---3--:R-:W-:Y:S02]  /*af00*/  ISETP.LT.AND P1, PT, R16, c[0x0][0x17c], !P0 ;  /* 0x00005f0010007a0c */ /* 0x008fe40004721270 */
[----:B----4-:R-:W-:-:S09]  /*af10*/  ISETP.LT.AND P0, PT, R14, c[0x0][0x17c], !P0 ;  /* 0x00005f000e007a0c */ /* 0x010fd20004701270 */
[----:B------:R0:W-:Y:S04]  /*af20*/  @P2 STG.E.U16 [R2.64], R29 ;  /* 0x0000001d02002986 */ /* 0x0001e8000c101506 */
[----:B------:R0:W-:Y:S01]  /*af30*/  @P1 STG.E.U16 [R6.64], R31 ;  /* 0x0000001f06001986 */ /* 0x0001e2000c101506 */
[----:B------:R-:W-:Y:S05]  /*af40*/  @!P0 EXIT ;  /* 0x000000000000894d */ /* 0x000fea0003800000 */
[----:B0-----:R-:W-:-:S05]  /*af50*/  PRMT R6, R33, 0x7632, R6 ;  /* 0x0000763221067816 */ /* 0x001fca0000000006 */
[----:B------:R-:W-:Y:S01]  /*af60*/  STG.E.U16 [R12.64], R6 ;  /* 0x000000060c007986 */ /* 0x000fe2000c101506 */
[----:B------:R-:W-:Y:S05]  /*af70*/  EXIT ;  /* 0x000000000000794d */ /* 0x000fea0003800000 */
.L_x_4:
[----:B------:R-:W-:-:S00]  /*af80*/  BRA `(.L_x_4) ;  /* 0xfffffff000007947 */ /* 0x000fc0000383ffff */
[----:B------:R-:W-:-:S00]  /*af90*/  NOP ;  /* 0x0000000000007918 */ /* 0x000fc00000000000 */
        /* <DEDUP_REMOVED lines=14> */
.L_x_5:


//--------------------- .nv.shared.matmul_kernel  --------------------------
	.section	.nv.shared.matmul_kernel,"aw",@nobits
	.sectionflags	@""
	.align	16
